	.target	sm_100a

	.elftype	@"ET_EXEC"


//--------------------- .note.nv.tkinfo           --------------------------
	.section	.note.nv.tkinfo,"",@"SHT_NOTE"
	.sectionflags	@"SHF_NOTE_NV_TKINFO"
	.tkinfo
        /*0018*/ 	.word	0x00000081
        /*0030*/ 	.string	""
        /*0030*/ 	.string	"ptxas-blackwell"
        /*0030*/ 	.string	"Cuda compilation tools, release 12.9, V12.9.86"
        /*0030*/ 	.string	"Build cuda_12.9.r12.9/compiler.36037853_0"
        /*0030*/ 	.string	"-v  -suppress-debug-info  -lineinfo  -arch sm_100a "



//--------------------- .note.nv.cuver            --------------------------
	.section	.note.nv.cuver,"",@"SHT_NOTE"
	.sectionflags	@"SHF_NOTE_NV_CUVER"
        /*0018*/ 	.short	0x0001
        /*001a*/ 	.short	0x0064
        /*001c*/ 	.short	0x0001
        /*001e*/ 	.short	0x0000
        /*0020*/ 	.short	0x0001
        /*0022*/ 	.short	0x0000


//--------------------- .nv.info                  --------------------------
	.section	.nv.info,"",@"SHT_CUDA_INFO"
	.align	4


	//----- nvinfo : EIATTR_REGCOUNT
	.align		4
        /*0000*/ 	.byte	0x04, 0x2f
        /*0002*/ 	.short	(.L_4 - .L_3)
	.align		4
.L_3:
        /*0004*/ 	.word	index@(gluon_tcgen05)
        /*0008*/ 	.word	0x00000027


	//----- nvinfo : EIATTR_FRAME_SIZE
	.align		4
.L_4:
        /*000c*/ 	.byte	0x04, 0x11
        /*000e*/ 	.short	(.L_6 - .L_5)
	.align		4
.L_5:
        /*0010*/ 	.word	index@($__internal_2_$__cuda_sm10x_tcgen05_guardrail_trap_unallocated_columns_being_dealloced)
        /*0014*/ 	.word	0x00000000


	//----- nvinfo : EIATTR_FRAME_SIZE
	.align		4
.L_6:
        /*0018*/ 	.byte	0x04, 0x11
        /*001a*/ 	.short	(.L_8 - .L_7)
	.align		4
.L_7:
        /*001c*/ 	.word	index@($__internal_1_$__cuda_sm10x_tcgen05_guardrail_trap_phase_invalid_during_alloc)
        /*0020*/ 	.word	0x00000000


	//----- nvinfo : EIATTR_FRAME_SIZE
	.align		4
.L_8:
        /*0024*/ 	.byte	0x04, 0x11
        /*0026*/ 	.short	(.L_10 - .L_9)
	.align		4
.L_9:
        /*0028*/ 	.word	index@($__internal_0_$__cuda_sm10x_tcgen05_guardrail_trap_col_being_dealloced_not_returned_by_alloc)
        /*002c*/ 	.word	0x00000000


	//----- nvinfo : EIATTR_FRAME_SIZE
	.align		4
.L_10:
        /*0030*/ 	.byte	0x04, 0x11
        /*0032*/ 	.short	(.L_12 - .L_11)
	.align		4
.L_11:
        /*0034*/ 	.word	index@(gluon_tcgen05)
        /*0038*/ 	.word	0x00000000


	//----- nvinfo : EIATTR_MIN_STACK_SIZE
	.align		4
.L_12:
        /*003c*/ 	.byte	0x04, 0x12
        /*003e*/ 	.short	(.L_14 - .L_13)
	.align		4
.L_13:
        /*0040*/ 	.word	index@(gluon_tcgen05)
        /*0044*/ 	.word	0x00000000
.L_14:


//--------------------- .nv.info.gluon_tcgen05    --------------------------
	.section	.nv.info.gluon_tcgen05,"",@"SHT_CUDA_INFO"
	.sectionflags	@""
	.align	4


	//----- nvinfo : EIATTR_CUDA_API_VERSION
	.align		4
        /*0000*/ 	.byte	0x04, 0x37
        /*0002*/ 	.short	(.L_16 - .L_15)
.L_15:
        /*0004*/ 	.word	0x00000081


	//----- nvinfo : EIATTR_KPARAM_INFO
	.align		4
.L_16:
        /*0008*/ 	.byte	0x04, 0x17
        /*000a*/ 	.short	(.L_18 - .L_17)
.L_17:
        /*000c*/ 	.word	0x00000000
        /*0010*/ 	.short	0x000a
        /*0012*/ 	.short	0x0048
        /*0014*/ 	.byte	0x00, 0xf4, 0x21, 0x00


	//----- nvinfo : EIATTR_KPARAM_INFO
	.align		4
.L_18:
        /*0018*/ 	.byte	0x04, 0x17
        /*001a*/ 	.short	(.L_20 - .L_19)
.L_19:
        /*001c*/ 	.word	0x00000000
        /*0020*/ 	.short	0x0009
        /*0022*/ 	.short	0x0040
        /*0024*/ 	.byte	0x00, 0xf4, 0x21, 0x00


	//----- nvinfo : EIATTR_KPARAM_INFO
	.align		4
.L_20:
        /*0028*/ 	.byte	0x04, 0x17
        /*002a*/ 	.short	(.L_22 - .L_21)
.L_21:
        /*002c*/ 	.word	0x00000000
        /*0030*/ 	.short	0x0008
        /*0032*/ 	.short	0x0038
        /*0034*/ 	.byte	0x00, 0xf0, 0x21, 0x00


	//----- nvinfo : EIATTR_KPARAM_INFO
	.align		4
.L_22:
        /*0038*/ 	.byte	0x04, 0x17
        /*003a*/ 	.short	(.L_24 - .L_23)
.L_23:
        /*003c*/ 	.word	0x00000000
        /*0040*/ 	.short	0x0007
        /*0042*/ 	.short	0x0030
        /*0044*/ 	.byte	0x00, 0xf0, 0x21, 0x00


	//----- nvinfo : EIATTR_KPARAM_INFO
	.align		4
.L_24:
        /*0048*/ 	.byte	0x04, 0x17
        /*004a*/ 	.short	(.L_26 - .L_25)
.L_25:
        /*004c*/ 	.word	0x00000000
        /*0050*/ 	.short	0x0006
        /*0052*/ 	.short	0x0028
        /*0054*/ 	.byte	0x00, 0xf0, 0x21, 0x00


	//----- nvinfo : EIATTR_KPARAM_INFO
	.align		4
.L_26:
        /*0058*/ 	.byte	0x04, 0x17
        /*005a*/ 	.short	(.L_28 - .L_27)
.L_27:
        /*005c*/ 	.word	0x00000000
        /*0060*/ 	.short	0x0005
        /*0062*/ 	.short	0x0020
        /*0064*/ 	.byte	0x00, 0xf0, 0x11, 0x00


	//----- nvinfo : EIATTR_KPARAM_INFO
	.align		4
.L_28:
        /*0068*/ 	.byte	0x04, 0x17
        /*006a*/ 	.short	(.L_30 - .L_29)
.L_29:
        /*006c*/ 	.word	0x00000000
        /*0070*/ 	.short	0x0004
        /*0072*/ 	.short	0x001c
        /*0074*/ 	.byte	0x00, 0xf0, 0x11, 0x00


	//----- nvinfo : EIATTR_KPARAM_INFO
	.align		4
.L_30:
        /*0078*/ 	.byte	0x04, 0x17
        /*007a*/ 	.short	(.L_32 - .L_31)
.L_31:
        /*007c*/ 	.word	0x00000000
        /*0080*/ 	.short	0x0003
        /*0082*/ 	.short	0x0018
        /*0084*/ 	.byte	0x00, 0xf0, 0x11, 0x00


	//----- nvinfo : EIATTR_KPARAM_INFO
	.align		4
.L_32:
        /*0088*/ 	.byte	0x04, 0x17
        /*008a*/ 	.short	(.L_34 - .L_33)
.L_33:
        /*008c*/ 	.word	0x00000000
        /*0090*/ 	.short	0x0002
        /*0092*/ 	.short	0x0010
        /*0094*/ 	.byte	0x00, 0xf4, 0x21, 0x00


	//----- nvinfo : EIATTR_KPARAM_INFO
	.align		4
.L_34:
        /*0098*/ 	.byte	0x04, 0x17
        /*009a*/ 	.short	(.L_36 - .L_35)
.L_35:
        /*009c*/ 	.word	0x00000000
        /*00a0*/ 	.short	0x0001
        /*00a2*/ 	.short	0x0008
        /*00a4*/ 	.byte	0x00, 0xf4, 0x21, 0x00


	//----- nvinfo : EIATTR_KPARAM_INFO
	.align		4
.L_36:
        /*00a8*/ 	.byte	0x04, 0x17
        /*00aa*/ 	.short	(.L_38 - .L_37)
.L_37:
        /*00ac*/ 	.word	0x00000000
        /*00b0*/ 	.short	0x0000
        /*00b2*/ 	.short	0x0000
        /*00b4*/ 	.byte	0x00, 0xf4, 0x21, 0x00


	//----- nvinfo : EIATTR_AT_ENTRY_FRAGMENTS
	.align		4
.L_38:
        /*00b8*/ 	.byte	0x04, 0x4f
        /*00ba*/ 	.short	(.L_40 - .L_39)


	//   ....[0]....
.L_39:
        /*00bc*/ 	.word	0x00000004


	//----- nvinfo : EIATTR_RESERVED_SMEM_USED
	.align		4
.L_40:
        /*00c0*/ 	.byte	0x01, 0x41
	.zero		2


	//----- nvinfo : EIATTR_SPARSE_MMA_MASK
	.align		4
        /*00c4*/ 	.byte	0x03, 0x50
        /*00c6*/ 	.short	0x0000


	//----- nvinfo : EIATTR_TCGEN05_1CTA_USED
	.align		4
        /*00c8*/ 	.byte	0x01, 0x51
	.zero		2


	//----- nvinfo : EIATTR_MAXREG_COUNT
	.align		4
        /*00cc*/ 	.byte	0x03, 0x1b
        /*00ce*/ 	.short	0x00ff


	//----- nvinfo : EIATTR_NUM_BARRIERS
	.align		4
        /*00d0*/ 	.byte	0x02, 0x4c
        /*00d2*/ 	.byte	0x01
	.zero		1


	//----- nvinfo : EIATTR_INT_WARP_WIDE_INSTR_OFFSETS
	.align		4
        /*00d4*/ 	.byte	0x04, 0x31
        /*00d6*/ 	.short	(.L_42 - .L_41)


	//   ....[0]....
.L_41:
        /*00d8*/ 	.word	0x00001740


	//   ....[1]....
        /*00dc*/ 	.word	0x00001760


	//   ....[2]....
        /*00e0*/ 	.word	0x000017f0


	//   ....[3]....
        /*00e4*/ 	.word	0x000019b0


	//   ....[4]....
        /*00e8*/ 	.word	0x000019c0


	//   ....[5]....
        /*00ec*/ 	.word	0x000019d0


	//   ....[6]....
        /*00f0*/ 	.word	0x000019e0


	//   ....[7]....
        /*00f4*/ 	.word	0x00001c80


	//   ....[8]....
        /*00f8*/ 	.word	0x00001c90


	//   ....[9]....
        /*00fc*/ 	.word	0x00001e10


	//   ....[10]....
        /*0100*/ 	.word	0x00001e60


	//   ....[11]....
        /*0104*/ 	.word	0x00001e70


	//   ....[12]....
        /*0108*/ 	.word	0x00001ea0


	//   ....[13]....
        /*010c*/ 	.word	0x000020b0


	//   ....[14]....
        /*0110*/ 	.word	0x000020c0


	//   ....[15]....
        /*0114*/ 	.word	0x00002390


	//   ....[16]....
        /*0118*/ 	.word	0x000023a0


	//   ....[17]....
        /*011c*/ 	.word	0x00002710


	//   ....[18]....
        /*0120*/ 	.word	0x00002760


	//----- nvinfo : EIATTR_COOP_GROUP_MASK_REGIDS
	.align		4
.L_42:
        /*0124*/ 	.byte	0x04, 0x29
        /*0126*/ 	.short	(.L_44 - .L_43)


	//   ....[0]....
.L_43:
        /*0128*/ 	.word	0xffffffff


	//   ....[1]....
        /*012c*/ 	.word	0xffffffff


	//   ....[2]....
        /*0130*/ 	.word	0xffffffff


	//   ....[3]....
        /*0134*/ 	.word	0xffffffff


	//   ....[4]....
        /*0138*/ 	.word	0xffffffff


	//   ....[5]....
        /*013c*/ 	.word	0xffffffff


	//   ....[6]....
        /*0140*/ 	.word	0xffffffff


	//   ....[7]....
        /*0144*/ 	.word	0xffffffff


	//   ....[8]....
        /*0148*/ 	.word	0xffffffff


	//   ....[9]....
        /*014c*/ 	.word	0xffffffff


	//----- nvinfo : EIATTR_COOP_GROUP_INSTR_OFFSETS
	.align		4
.L_44:
        /*0150*/ 	.byte	0x04, 0x28
        /*0152*/ 	.short	(.L_46 - .L_45)


	//   ....[0]....
.L_45:
        /*0154*/ 	.word	0x00000050


	//   ....[1]....
        /*0158*/ 	.word	0x00000310


	//   ....[2]....
        /*015c*/ 	.word	0x00000500


	//   ....[3]....
        /*0160*/ 	.word	0x000009c0


	//   ....[4]....
        /*0164*/ 	.word	0x00000b00


	//   ....[5]....
        /*0168*/ 	.word	0x00000fb0


	//   ....[6]....
        /*016c*/ 	.word	0x000010f0


	//   ....[7]....
        /*0170*/ 	.word	0x000015e0


	//   ....[8]....
        /*0174*/ 	.word	0x000025a0


	//   ....[9]....
        /*0178*/ 	.word	0x00002810


	//----- nvinfo : EIATTR_VRC_CTA_INIT_COUNT
	.align		4
.L_46:
        /*017c*/ 	.byte	0x02, 0x4a
        /*017e*/ 	.byte	0x80
	.zero		1


	//----- nvinfo : EIATTR_MBARRIER_INSTR_OFFSETS
	.align		4
        /*0180*/ 	.byte	0x04, 0x39
        /*0182*/ 	.short	(.L_48 - .L_47)


	//   ....[0]....
.L_47:
        /*0184*/ 	.word	0x00001810
        /*0188*/ 	.word	0x000000ff
        /*018c*/ 	.word	0x00006000
        /*0190*/ 	.short	0x0100
        /*0192*/ 	.byte	0x08
	.zero		1


	//   ....[1]....
        /*0194*/ 	.word	0x00001820
        /*0198*/ 	.word	0x000000ff
        /*019c*/ 	.word	0x00006010
        /*01a0*/ 	.short	0x0100
        /*01a2*/ 	.byte	0x08
	.zero		1


	//   ....[2]....
        /*01a4*/ 	.word	0x000018d0
        /*01a8*/ 	.word	0x000000ff
        /*01ac*/ 	.word	0x00006008
        /*01b0*/ 	.short	0x0100
        /*01b2*/ 	.byte	0x08
	.zero		1


	//   ....[3]....
        /*01b4*/ 	.word	0x000018e0
        /*01b8*/ 	.word	0x000000ff
        /*01bc*/ 	.word	0x00006018
        /*01c0*/ 	.short	0x0100
        /*01c2*/ 	.byte	0x08
	.zero		1


	//   ....[4]....
        /*01c4*/ 	.word	0x00001ac0
        /*01c8*/ 	.word	0x000000ff
        /*01cc*/ 	.word	0x00006000
        /*01d0*/ 	.short	0x010a
        /*01d2*/ 	.byte	0x08
	.zero		1


	//   ....[5]....
        /*01d4*/ 	.word	0x00001ce0
        /*01d8*/ 	.word	0x000000ff
        /*01dc*/ 	.word	0x00006010
        /*01e0*/ 	.short	0x010a
        /*01e2*/ 	.byte	0x08
	.zero		1


	//   ....[6]....
        /*01e4*/ 	.word	0x00001f10
        /*01e8*/ 	.word	0x000000ff
        /*01ec*/ 	.word	0x00006000
        /*01f0*/ 	.short	0x010a
        /*01f2*/ 	.byte	0x1c
	.zero		1


	//   ....[7]....
        /*01f4*/ 	.word	0x00002100
        /*01f8*/ 	.word	0x000000ff
        /*01fc*/ 	.word	0x00006010
        /*0200*/ 	.short	0x010a
        /*0202*/ 	.byte	0x1c
	.zero		1


	//   ....[8]....
        /*0204*/ 	.word	0x000021d0
        /*0208*/ 	.word	0x000000ff
        /*020c*/ 	.word	0x00006000
        /*0210*/ 	.short	0x0108
        /*0212*/ 	.byte	0x08
	.zero		1


	//   ....[9]....
        /*0214*/ 	.word	0x000021e0
        /*0218*/ 	.word	0x000000ff
        /*021c*/ 	.word	0x00006010
        /*0220*/ 	.short	0x0108
        /*0222*/ 	.byte	0x08
	.zero		1


	//   ....[10]....
        /*0224*/ 	.word	0x00002230
        /*0228*/ 	.word	0x000000ff
        /*022c*/ 	.word	0x00006008
        /*0230*/ 	.short	0x0108
        /*0232*/ 	.byte	0x08
	.zero		1


	//   ....[11]....
        /*0234*/ 	.word	0x00002240
        /*0238*/ 	.word	0x000000ff
        /*023c*/ 	.word	0x00006018
        /*0240*/ 	.short	0x0108
        /*0242*/ 	.byte	0x08
	.zero		1


	//   ....[12]....
        /*0244*/ 	.word	0x00002830
        /*0248*/ 	.word	0x000000ff
        /*024c*/ 	.word	0x00006000
        /*0250*/ 	.short	0x010a
        /*0252*/ 	.byte	0x08
	.zero		1


	//   ....[13]....
        /*0254*/ 	.word	0x00002860
        /*0258*/ 	.word	0x000000ff
        /*025c*/ 	.word	0x00006010
        /*0260*/ 	.short	0x010a
        /*0262*/ 	.byte	0x08
	.zero		1


	//   ....[14]....
        /*0264*/ 	.word	0x00002890
        /*0268*/ 	.word	0x000000ff
        /*026c*/ 	.word	0x00006000
        /*0270*/ 	.short	0x010a
        /*0272*/ 	.byte	0x1c
	.zero		1


	//   ....[15]....
        /*0274*/ 	.word	0x000028c0
        /*0278*/ 	.word	0x000000ff
        /*027c*/ 	.word	0x00006010
        /*0280*/ 	.short	0x010a
        /*0282*/ 	.byte	0x1c
	.zero		1


	//----- nvinfo : EIATTR_NUM_MBARRIERS
	.align		4
.L_48:
        /*0284*/ 	.byte	0x03, 0x38
        /*0286*/ 	.short	0x0004


	//----- nvinfo : EIATTR_EXIT_INSTR_OFFSETS
	.align		4
        /*0288*/ 	.byte	0x04, 0x1c
        /*028a*/ 	.short	(.L_50 - .L_49)


	//   ....[0]....
.L_49:
        /*028c*/ 	.word	0x00002820


	//----- nvinfo : EIATTR_REQNTID
	.align		4
.L_50:
        /*0290*/ 	.byte	0x04, 0x10
        /*0292*/ 	.short	(.L_52 - .L_51)
.L_51:
        /*0294*/ 	.word	0x00000100
        /*0298*/ 	.word	0x00000001
        /*029c*/ 	.word	0x00000001


	//----- nvinfo : EIATTR_CRS_STACK_SIZE
	.align		4
.L_52:
        /*02a0*/ 	.byte	0x04, 0x1e
        /*02a2*/ 	.short	(.L_54 - .L_53)
.L_53:
        /*02a4*/ 	.word	0x00000000


	//----- nvinfo : EIATTR_CBANK_PARAM_SIZE
	.align		4
.L_54:
        /*02a8*/ 	.byte	0x03, 0x19
        /*02aa*/ 	.short	0x0050


	//----- nvinfo : EIATTR_PARAM_CBANK
	.align		4
        /*02ac*/ 	.byte	0x04, 0x0a
        /*02ae*/ 	.short	(.L_56 - .L_55)
	.align		4
.L_55:
        /*02b0*/ 	.word	index@(.nv.constant0.gluon_tcgen05)
        /*02b4*/ 	.short	0x0380
        /*02b6*/ 	.short	0x0050


	//----- nvinfo : EIATTR_SW_WAR
	.align		4
.L_56:
        /*02b8*/ 	.byte	0x04, 0x36
        /*02ba*/ 	.short	(.L_58 - .L_57)
.L_57:
        /*02bc*/ 	.word	0x00000008
.L_58:


//--------------------- .nv.compat                --------------------------
	.section	.nv.compat,"",@"SHT_CUDA_COMPAT_INFO"
	.align	4
        /*0000*/ 	.byte	0x02, 0x02, 0x02, 0x00, 0x02, 0x05, 0x05, 0x00, 0x02, 0x03, 0x03, 0x00, 0x02, 0x06, 0x01, 0x00


//--------------------- .nv.callgraph             --------------------------
	.section	.nv.callgraph,"",@"SHT_CUDA_CALLGRAPH"
	.align	4
	.sectionentsize	8
	.align		4
        /*0000*/ 	.word	0x00000000
	.align		4
        /*0004*/ 	.word	0xffffffff
	.align		4
        /*0008*/ 	.word	0x00000000
	.align		4
        /*000c*/ 	.word	0xfffffffe
	.align		4
        /*0010*/ 	.word	0x00000000
	.align		4
        /*0014*/ 	.word	0xfffffffd
	.align		4
        /*0018*/ 	.word	0x00000000
	.align		4
        /*001c*/ 	.word	0xfffffffc


//--------------------- .text.gluon_tcgen05       --------------------------
	.section	.text.gluon_tcgen05,"ax",@progbits
	.align	128
        .global         gluon_tcgen05
        .type           gluon_tcgen05,@function
        .size           gluon_tcgen05,(.L_x_77 - gluon_tcgen05)
        .other          gluon_tcgen05,@"STO_CUDA_ENTRY STV_DEFAULT"
gluon_tcgen05:
.text.gluon_tcgen05:
[----:B------:R-:W1:Y:S01]  /*0000*/  LDC R1, c[0x0][0x37c] ;  /* 0x0000df00ff017b82 */ /* 0x000e620000000800 */
[----:B------:R-:W2:Y:S02]  /*0010*/  S2R R0, SR_TID.X ;  /* 0x0000000000007919 */ /* 0x000ea40000002100 */
[----:B--2---:R-:W-:-:S13]  /*0020*/  ISETP.GE.U32.AND P2, PT, R0, 0x20, PT ;  /* 0x000000200000780c */ /* 0x004fda0003f46070 */
[----:B------:R-:W-:Y:S05]  /*0030*/  @P2 BRA `(.L_x_0) ;  /* 0x0000000000b82947 */ /* 0x000fea0003800000 */
[----:B------:R-:W2:Y:S01]  /*0040*/  S2UR UR6, SR_CgaCtaId ;  /* 0x00000000000679c3 */ /* 0x000ea20000008800 */
[----:B------:R-:W-:Y:S01]  /*0050*/  NOP ;  /* 0x0000000000007918 */ /* 0x000fe20000000000 */
[----:B------:R-:W-:Y:S02]  /*0060*/  UMOV UR4, 0x40 ;  /* 0x0000004000047882 */ /* 0x000fe40000000000 */
[----:B--2---:R-:W-:-:S09]  /*0070*/  ULEA UR4, UR6, UR4, 0x18 ;  /* 0x0000000406047291 */ /* 0x004fd2000f8ec0ff */
[----:B------:R-:W2:Y:S01]  /*0080*/  LDS.U8 R2, [UR4] ;  /* 0x00000004ff027984 */ /* 0x000ea20008000000 */
[----:B------:R-:W-:Y:S02]  /*0090*/  UMOV UR4, 0x400 ;  /* 0x0000040000047882 */ /* 0x000fe40000000000 */
[----:B------:R-:W-:Y:S01]  /*00a0*/  ULEA UR4, UR6, UR4, 0x18 ;  /* 0x0000000406047291 */ /* 0x000fe2000f8ec0ff */
[----:B--2---:R-:W-:-:S13]  /*00b0*/  ISETP.NE.AND P0, PT, R2, RZ, PT ;  /* 0x000000ff0200720c */ /* 0x004fda0003f05270 */
[----:B------:R-:W-:Y:S05]  /*00c0*/  @P0 BRA `(.L_x_1) ;  /* 0x00000000007c0947 */ /* 0x000fea0003800000 */
[----:B------:R-:W-:-:S13]  /*00d0*/  ELECT P0, URZ, PT ;  /* 0x0000000000ff782f */ /* 0x000fda0003800000 */
[----:B------:R-:W-:Y:S05]  /*00e0*/  @!P0 BRA `(.L_x_2) ;  /* 0x0000000000848947 */ /* 0x000fea0003800000 */
[----:B------:R-:W-:Y:S01]  /*00f0*/  UMOV UR5, 0x2 ;  /* 0x0000000200057882 */ /* 0x000fe20000000000 */
[----:B------:R-:W-:Y:S02]  /*0100*/  IMAD.MOV.U32 R5, RZ, RZ, 0x1 ;  /* 0x00000001ff057424 */ /* 0x000fe400078e00ff */
[----:B------:R-:W-:Y:S02]  /*0110*/  IMAD.MOV.U32 R3, RZ, RZ, 0x3 ;  /* 0x00000003ff037424 */ /* 0x000fe400078e00ff */
[----:B------:R-:W-:Y:S04]  /*0120*/  DEPBAR.LE SB2, 0x36 ;  /* 0x0000ad800000791a */ /* 0x000fe80000000000 */
[----:B------:R-:W2:Y:S02]  /*0130*/  UTCATOMSWS.FIND_AND_SET.ALIGN UP0, UR5, UR5 ;  /* 0x00000005000575e3 */ /* 0x000ea40008000800 */
[----:B--2---:R-:W-:-:S04]  /*0140*/  PLOP3.LUT P0, PT, PT, PT, UP0, 0x80, 0x8 ;  /* 0x000000000008781c */ /* 0x004fc80003f0f008 */
[----:B------:R-:W-:-:S04]  /*0150*/  SEL R2, RZ, 0xffffffff, !P0 ;  /* 0xffffffffff027807 */ /* 0x000fc80004000000 */
[----:B------:R-:W-:Y:S01]  /*0160*/  ISETP.NE.AND P0, PT, R2, RZ, PT ;  /* 0x000000ff0200720c */ /* 0x000fe20003f05270 */
[----:B------:R-:W-:-:S12]  /*0170*/  IMAD.U32 R2, RZ, RZ, UR5 ;  /* 0x00000005ff027e24 */ /* 0x000fd8000f8e00ff */
[----:B------:R-:W-:Y:S05]  /*0180*/  @P0 BRA `(.L_x_3) ;  /* 0x0000000000240947 */ /* 0x000fea0003800000 */
.L_x_4:
[----:B------:R-:W-:Y:S05]  /*0190*/  NANOSLEEP 0x64 ;  /* 0x000000640000795d */ /* 0x000fea0003800000 */
[----:B------:R-:W-:-:S05]  /*01a0*/  UMOV UR5, 0x2 ;  /* 0x0000000200057882 */ /* 0x000fca0000000000 */
[----:B------:R-:W-:Y:S04]  /*01b0*/  DEPBAR.LE SB2, 0x36 ;  /* 0x0000ad800000791a */ /* 0x000fe80000000000 */
[----:B------:R-:W2:Y:S02]  /*01c0*/  UTCATOMSWS.FIND_AND_SET.ALIGN UP0, UR5, UR5 ;  /* 0x00000005000575e3 */ /* 0x000ea40008000800 */
[----:B--2---:R-:W-:-:S04]  /*01d0*/  PLOP3.LUT P0, PT, PT, PT, UP0, 0x80, 0x8 ;  /* 0x000000000008781c */ /* 0x004fc80003f0f008 */
[----:B------:R-:W-:-:S04]  /*01e0*/  SEL R2, RZ, 0xffffffff, !P0 ;  /* 0xffffffffff027807 */ /* 0x000fc80004000000 */
[----:B------:R-:W-:Y:S01]  /*01f0*/  ISETP.NE.AND P0, PT, R2, RZ, PT ;  /* 0x000000ff0200720c */ /* 0x000fe20003f05270 */
[----:B------:R-:W-:-:S12]  /*0200*/  IMAD.U32 R2, RZ, RZ, UR5 ;  /* 0x00000005ff027e24 */ /* 0x000fd8000f8e00ff */
[----:B------:R-:W-:Y:S05]  /*0210*/  @!P0 BRA `(.L_x_4) ;  /* 0xfffffffc00dc8947 */ /* 0x000fea000383ffff */
.L_x_3:
[C---:B------:R-:W-:Y:S01]  /*0220*/  VIADD R4, R2.reuse, 0x10 ;  /* 0x0000001002047836 */ /* 0x040fe20000000000 */
[----:B------:R-:W-:Y:S01]  /*0230*/  UMOV UR5, 0x50 ;  /* 0x0000005000057882 */ /* 0x000fe20000000000 */
[----:B------:R-:W-:Y:S01]  /*0240*/  SHF.L.U32 R3, R3, R2, RZ ;  /* 0x0000000203037219 */ /* 0x000fe200000006ff */
[----:B------:R-:W-:Y:S01]  /*0250*/  ULEA UR5, UR6, UR5, 0x18 ;  /* 0x0000000506057291 */ /* 0x000fe2000f8ec0ff */
[----:B------:R-:W-:Y:S01]  /*0260*/  IMAD.SHL.U32 R2, R2, 0x20, RZ ;  /* 0x0000002002027824 */ /* 0x000fe200078e00ff */
[----:B------:R-:W-:-:S04]  /*0270*/  SHF.L.U32 R4, R5, R4, RZ ;  /* 0x0000000405047219 */ /* 0x000fc800000006ff */
[----:B------:R-:W-:-:S05]  /*0280*/  LOP3.LUT R3, R4, R3, RZ, 0xfc, !PT ;  /* 0x0000000304037212 */ /* 0x000fca00078efcff */
[----:B------:R2:W-:Y:S04]  /*0290*/  ATOMS.OR RZ, [UR5], R3 ;  /* 0x00000003ffff798c */ /* 0x0005e8000b000005 */
[----:B------:R2:W-:Y:S01]  /*02a0*/  STS [UR4], R2 ;  /* 0x00000002ff007988 */ /* 0x0005e20008000804 */
[----:B------:R-:W-:Y:S05]  /*02b0*/  BRA `(.L_x_2) ;  /* 0x0000000000107947 */ /* 0x000fea0003800000 */
.L_x_1:
[----:B------:R-:W-:Y:S01]  /*02c0*/  IMAD.MOV.U32 R3, RZ, RZ, -0x1 ;  /* 0xffffffffff037424 */ /* 0x000fe200078e00ff */
[----:B------:R-:W-:-:S04]  /*02d0*/  MOV R2, 0x300 ;  /* 0x0000030000027802 */ /* 0x000fc80000000f00 */
[----:B------:R2:W-:Y:S03]  /*02e0*/  STS [UR4], R3 ;  /* 0x00000003ff007988 */ /* 0x0005e60008000804 */
[----:B-12---:R-:W-:Y:S05]  /*02f0*/  CALL.REL.NOINC `($__internal_1_$__cuda_sm10x_tcgen05_guardrail_trap_phase_invalid_during_alloc) ;  /* 0x0000002400887944 */ /* 0x006fea0003c00000 */
.L_x_2:
[----:B------:R-:W-:Y:S05]  /*0300*/  WARPSYNC.ALL ;  /* 0x0000000000007948 */ /* 0x000fea0003800000 */
[----:B------:R-:W-:Y:S01]  /*0310*/  NOP ;  /* 0x0000000000007918 */ /* 0x000fe20000000000 */
.L_x_0:
[----:B------:R-:W3:Y:S08]  /*0320*/  S2UR UR4, SR_CgaCtaId ;  /* 0x00000000000479c3 */ /* 0x000ef00000008800 */
[----:B------:R-:W-:Y:S01]  /*0330*/  BAR.SYNC.DEFER_BLOCKING 0x0 ;  /* 0x0000000000007b1d */ /* 0x000fe20000010000 */
[----:B------:R-:W-:-:S05]  /*0340*/  LOP3.LUT R36, R0, 0xff, RZ, 0xc0, !PT ;  /* 0x000000ff00247812 */ /* 0x000fca00078ec0ff */
[----:B------:R-:W-:Y:S02]  /*0350*/  UMOV UR8, 0x400 ;  /* 0x0000040000087882 */ /* 0x000fe40000000000 */
[----:B--2---:R-:W2:Y:S08]  /*0360*/  LDC R3, c[0x0][0x398] ;  /* 0x0000e600ff037b82 */ /* 0x004eb00000000800 */
[----:B------:R-:W4:Y:S01]  /*0370*/  LDC R7, c[0x0][0x3a0] ;  /* 0x0000e800ff077b82 */ /* 0x000f220000000800 */
[----:B---3--:R-:W-:-:S07]  /*0380*/  ULEA UR8, UR4, UR8, 0x18 ;  /* 0x0000000804087291 */ /* 0x008fce000f8ec0ff */
[----:B------:R-:W3:Y:S02]  /*0390*/  S2UR UR9, SR_CTAID.Y ;  /* 0x00000000000979c3 */ /* 0x000ee40000002600 */
[----:B------:R-:W5:Y:S06]  /*03a0*/  LDS R4, [UR8] ;  /* 0x00000008ff047984 */ /* 0x000f6c0008000800 */
[----:B------:R-:W-:Y:S06]  /*03b0*/  BAR.SYNC.DEFER_BLOCKING 0x0 ;  /* 0x0000000000007b1d */ /* 0x000fec0000010000 */
[----:B------:R-:W-:Y:S05]  /*03c0*/  @P2 BRA `(.L_x_5) ;  /* 0x0000000000182947 */ /* 0x000fea0003800000 */
[----:B------:R-:W-:Y:S01]  /*03d0*/  ELECT P0, URZ, PT ;  /* 0x0000000000ff782f */ /* 0x000fe20003800000 */
[----:B------:R-:W-:Y:S01]  /*03e0*/  IMAD.MOV.U32 R2, RZ, RZ, 0x1 ;  /* 0x00000001ff027424 */ /* 0x000fe200078e00ff */
[----:B------:R-:W-:Y:S01]  /*03f0*/  UMOV UR5, 0x40 ;  /* 0x0000004000057882 */ /* 0x000fe20000000000 */
[----:B------:R-:W-:Y:S01]  /*0400*/  UVIRTCOUNT.DEALLOC.SMPOOL 0x80 ;  /* 0x000000800000784c */ /* 0x000fe20000000000 */
[----:B------:R-:W-:-:S09]  /*0410*/  ULEA UR5, UR4, UR5, 0x18 ;  /* 0x0000000504057291 */ /* 0x000fd2000f8ec0ff */
[----:B------:R5:W-:Y:S03]  /*0420*/  @P0 STS.U8 [UR5], R2 ;  /* 0x00000002ff000988 */ /* 0x000be60008000005 */
.L_x_5:
[----:B------:R-:W5:Y:S01]  /*0430*/  S2UR UR4, SR_CTAID.Z ;  /* 0x00000000000479c3 */ /* 0x000f620000002700 */
[----:B------:R-:W4:Y:S01]  /*0440*/  LDCU UR5, c[0x0][0x370] ;  /* 0x00006e00ff0577ac */ /* 0x000f220008000800 */
[C---:B------:R-:W-:Y:S01]  /*0450*/  ISETP.GE.U32.AND P0, PT, R36.reuse, 0x20, PT ;  /* 0x000000202400780c */ /* 0x040fe20003f06070 */
[----:B--2--5:R-:W-:Y:S01]  /*0460*/  VIADD R2, R3, 0xffffffff ;  /* 0xffffffff03027836 */ /* 0x024fe20000000000 */
[C---:B------:R-:W-:Y:S01]  /*0470*/  ISETP.NE.U32.AND P3, PT, R36.reuse, RZ, PT ;  /* 0x000000ff2400720c */ /* 0x040fe20003f65070 */
[----:B------:R-:W2:Y:S01]  /*0480*/  LDCU UR6, c[0x0][0x374] ;  /* 0x00006e80ff0677ac */ /* 0x000ea20008000800 */
[----:B------:R-:W-:Y:S01]  /*0490*/  LEA R10, R36, UR8, 0x2 ;  /* 0x00000008240a7c11 */ /* 0x000fe2000f8e10ff */
[----:B----4-:R-:W-:Y:S01]  /*04a0*/  VIADD R11, R7, 0xffffffff ;  /* 0xffffffff070b7836 */ /* 0x010fe20000000000 */
[----:B------:R-:W4:Y:S01]  /*04b0*/  S2UR UR7, SR_CTAID.X ;  /* 0x00000000000779c3 */ /* 0x000f220000002500 */
[----:B------:R-:W5:Y:S01]  /*04c0*/  LDCU.64 UR20, c[0x0][0x3c0] ;  /* 0x00007800ff1477ac */ /* 0x000f620008000a00 */
[----:B------:R-:W-:Y:S01]  /*04d0*/  R2UR UR23, R4 ;  /* 0x00000000041772ca */ /* 0x000fe200000e0000 */
[----:B------:R-:W-:Y:S04]  /*04e0*/  BSSY.RECONVERGENT B0, `(.L_x_6) ;  /* 0x0000011000007945 */ /* 0x000fe80003800200 */
[----:B------:R3:W-:Y:S01]  /*04f0*/  @!P0 STS [R10], RZ ;  /* 0x000000ff0a008388 */ /* 0x0007e20000000800 */
[----:B------:R-:W-:-:S03]  /*0500*/  NOP ;  /* 0x0000000000007918 */ /* 0x000fc60000000000 */
[----:B------:R3:W-:Y:S02]  /*0510*/  @!P3 STS [UR8+0x24], R2 ;  /* 0x00002402ff00b988 */ /* 0x0007e40008000808 */
[----:B--23--:R-:W-:Y:S02]  /*0520*/  UIMAD UR4, UR4, UR6, UR9 ;  /* 0x00000006040472a4 */ /* 0x00cfe4000f8e0209 */
[----:B------:R2:W-:Y:S02]  /*0530*/  @!P3 STS [UR8+0x20], R11 ;  /* 0x0000200bff00b988 */ /* 0x0005e40008000808 */
[----:B----4-:R-:W-:-:S04]  /*0540*/  UIMAD UR4, UR4, UR5, UR7 ;  /* 0x00000005040472a4 */ /* 0x010fc8000f8e0207 */
[----:B------:R-:W-:-:S04]  /*0550*/  UIMAD UR4, UR4, 0x180, URZ ;  /* 0x00000180040478a4 */ /* 0x000fc8000f8e02ff */
[----:B-----5:R-:W-:-:S04]  /*0560*/  UIADD3 UR24, UP0, UPT, UR4, UR20, URZ ;  /* 0x0000001404187290 */ /* 0x020fc8000ff1e0ff */
[----:B------:R-:W-:Y:S01]  /*0570*/  ULEA.HI.X.SX32 UR25, UR4, UR21, 0x1, UP0 ;  /* 0x0000001504197291 */ /* 0x000fe200080f0eff */
[----:B--2---:R-:W-:Y:S11]  /*0580*/  @P3 BRA `(.L_x_7) ;  /* 0x0000000000183947 */ /* 0x004ff60003800000 */
[----:B------:R-:W2:Y:S01]  /*0590*/  LDS R3, [UR8+0x8] ;  /* 0x00000808ff037984 */ /* 0x000ea20008000800 */
[----:B------:R-:W3:Y:S01]  /*05a0*/  LDC.64 R8, c[0x0][0x380] ;  /* 0x0000e000ff087b82 */ /* 0x000ee20000000a00 */
[----:B------:R-:W-:Y:S02]  /*05b0*/  IMAD.MOV.U32 R4, RZ, RZ, 0x70 ;  /* 0x00000070ff047424 */ /* 0x000fe400078e00ff */
[----:B---3--:R3:W-:Y:S03]  /*05c0*/  STS.64 [UR8], R8 ;  /* 0x00000008ff007988 */ /* 0x0087e60008000a08 */
[----:B--2---:R-:W-:-:S05]  /*05d0*/  LOP3.LUT R3, R3, 0x10, R4, 0xd8, !PT ;  /* 0x0000001003037812 */ /* 0x004fca00078ed804 */
[----:B------:R3:W-:Y:S02]  /*05e0*/  STS [UR8+0x8], R3 ;  /* 0x00000803ff007988 */ /* 0x0007e40008000808 */
.L_x_7:
[----:B------:R-:W-:Y:S05]  /*05f0*/  BSYNC.RECONVERGENT B0 ;  /* 0x0000000000007941 */ /* 0x000fea0003800200 */
.L_x_6:
[----:B------:R-:W-:Y:S04]  /*0600*/  BSSY.RECONVERGENT B0, `(.L_x_8) ;  /* 0x000000a000007945 */ /* 0x000fe80003800200 */
[----:B------:R-:W-:Y:S05]  /*0610*/  @P3 BRA `(.L_x_9) ;  /* 0x0000000000203947 */ /* 0x000fea0003800000 */
[----:B---3--:R-:W2:Y:S01]  /*0620*/  LDS R3, [UR8+0x34] ;  /* 0x00003408ff037984 */ /* 0x008ea20008000800 */
[----:B------:R-:W-:Y:S02]  /*0630*/  IMAD.MOV.U32 R4, RZ, RZ, 0x1f000000 ;  /* 0x1f000000ff047424 */ /* 0x000fe400078e00ff */
[----:B------:R-:W-:Y:S01]  /*0640*/  @!P3 IMAD.MOV.U32 R5, RZ, RZ, 0x7f ;  /* 0x0000007fff05b424 */ /* 0x000fe200078e00ff */
[----:B------:R-:W3:Y:S02]  /*0650*/  @!P3 LDS R6, [UR8+0x38] ;  /* 0x00003808ff06b984 */ /* 0x000ee40008000800 */
[----:B--2---:R-:W-:Y:S02]  /*0660*/  LOP3.LUT R3, R3, 0xff000000, R4, 0xb8, !PT ;  /* 0xff00000003037812 */ /* 0x004fe400078eb804 */
[----:B---3--:R-:W-:-:S03]  /*0670*/  @!P3 LOP3.LUT R4, R6, 0xff, R5, 0xb8, !PT ;  /* 0x000000ff0604b812 */ /* 0x008fc600078eb805 */
[----:B------:R2:W-:Y:S04]  /*0680*/  STS [UR8+0x34], R3 ;  /* 0x00003403ff007988 */ /* 0x0005e80008000808 */
[----:B------:R2:W-:Y:S02]  /*0690*/  @!P3 STS [UR8+0x38], R4 ;  /* 0x00003804ff00b988 */ /* 0x0005e40008000808 */
.L_x_9:
[----:B------:R-:W-:Y:S05]  /*06a0*/  BSYNC.RECONVERGENT B0 ;  /* 0x0000000000007941 */ /* 0x000fea0003800200 */
.L_x_8:
[----:B------:R-:W-:Y:S04]  /*06b0*/  BSSY.RECONVERGENT B0, `(.L_x_10) ;  /* 0x000000e000007945 */ /* 0x000fe80003800200 */
[----:B------:R-:W-:Y:S05]  /*06c0*/  @P3 BRA `(.L_x_11) ;  /* 0x0000000000303947 */ /* 0x000fea0003800000 */
[----:B--2---:R-:W2:Y:S01]  /*06d0*/  LDS R4, [UR8+0x34] ;  /* 0x00003408ff047984 */ /* 0x004ea20008000800 */
[----:B---3--:R-:W3:Y:S03]  /*06e0*/  LDC.64 R8, c[0x0][0x3a8] ;  /* 0x0000ea00ff087b82 */ /* 0x008ee60000000a00 */
[----:B------:R-:W4:Y:S01]  /*06f0*/  LDS R3, [UR8+0x1c] ;  /* 0x00001c08ff037984 */ /* 0x000f220008000800 */
[C---:B---3--:R-:W-:Y:S01]  /*0700*/  SHF.L.U64.HI R6, R8.reuse, 0x1, R9 ;  /* 0x0000000108067819 */ /* 0x048fe20000010209 */
[----:B------:R-:W-:-:S03]  /*0710*/  IMAD.SHL.U32 R5, R8, 0x2, RZ ;  /* 0x0000000208057824 */ /* 0x000fc600078e00ff */
[--C-:B------:R-:W-:Y:S02]  /*0720*/  SHF.R.U32.HI R8, RZ, 0x4, R6.reuse ;  /* 0x00000004ff087819 */ /* 0x100fe40000011606 */
[----:B------:R-:W-:-:S05]  /*0730*/  SHF.R.U64 R5, R5, 0x4, R6 ;  /* 0x0000000405057819 */ /* 0x000fca0000001206 */
[----:B------:R5:W-:Y:S01]  /*0740*/  STS [UR8+0xc], R5 ;  /* 0x00000c05ff007988 */ /* 0x000be20008000808 */
[----:B--2---:R-:W-:Y:S02]  /*0750*/  LOP3.LUT R4, R4, 0x7, RZ, 0xb8, !PT ;  /* 0x0000000704047812 */ /* 0x004fe400078eb8ff */
[----:B----4-:R-:W-:-:S03]  /*0760*/  LOP3.LUT R3, R3, 0xf, R8, 0xb8, !PT ;  /* 0x0000000f03037812 */ /* 0x010fc600078eb808 */
[----:B------:R5:W-:Y:S04]  /*0770*/  STS [UR8+0x34], R4 ;  /* 0x00003404ff007988 */ /* 0x000be80008000808 */
[----:B------:R5:W-:Y:S02]  /*0780*/  STS [UR8+0x1c], R3 ;  /* 0x00001c03ff007988 */ /* 0x000be40008000808 */
.L_x_11:
[----:B------:R-:W-:Y:S05]  /*0790*/  BSYNC.RECONVERGENT B0 ;  /* 0x0000000000007941 */ /* 0x000fea0003800200 */
.L_x_10:
[----:B------:R-:W-:Y:S04]  /*07a0*/  BSSY.RECONVERGENT B1, `(.L_x_12) ;  /* 0x000001a000017945 */ /* 0x000fe80003800200 */
[----:B------:R-:W-:Y:S04]  /*07b0*/  BSSY.RELIABLE B0, `(.L_x_13) ;  /* 0x0000015000007945 */ /* 0x000fe80003800100 */
[----:B------:R-:W-:Y:S05]  /*07c0*/  @P3 BRA `(.L_x_14) ;  /* 0x0000000000203947 */ /* 0x000fea0003800000 */
[----:B--23-5:R-:W2:Y:S02]  /*07d0*/  LDS R3, [UR8+0x34] ;  /* 0x00003408ff037984 */ /* 0x02cea40008000800 */
[----:B--2---:R-:W-:-:S05]  /*07e0*/  LOP3.LUT R3, R3, 0x38, RZ, 0xb8, !PT ;  /* 0x0000003803037812 */ /* 0x004fca00078eb8ff */
[----:B------:R2:W-:Y:S01]  /*07f0*/  STS [UR8+0x34], R3 ;  /* 0x00003403ff007988 */ /* 0x0005e20008000808 */
[----:B------:R-:W-:Y:S05]  /*0800*/  @P3 BRA `(.L_x_15) ;  /* 0x0000000000203947 */ /* 0x000fea0003800000 */
[----:B--2---:R-:W2:Y:S01]  /*0810*/  LDS R3, [UR8+0x8] ;  /* 0x00000808ff037984 */ /* 0x004ea20008000800 */
[----:B------:R-:W-:-:S05]  /*0820*/  IMAD.MOV.U32 R4, RZ, RZ, 0x780 ;  /* 0x00000780ff047424 */ /* 0x000fca00078e00ff */
[----:B--2---:R-:W-:-:S05]  /*0830*/  LOP3.LUT R3, R3, 0x500, R4, 0xd8, !PT ;  /* 0x0000050003037812 */ /* 0x004fca00078ed804 */
[----:B------:R4:W-:Y:S02]  /*0840*/  STS [UR8+0x8], R3 ;  /* 0x00000803ff007988 */ /* 0x0009e40008000808 */
.L_x_14:
[----:B------:R-:W-:Y:S05]  /*0850*/  @P3 BRA `(.L_x_16) ;  /* 0x0000000000283947 */ /* 0x000fea0003800000 */
[----:B--2345:R-:W2:Y:S02]  /*0860*/  LDS R3, [UR8+0x8] ;  /* 0x00000808ff037984 */ /* 0x03cea40008000800 */
[----:B--2---:R-:W-:-:S05]  /*0870*/  LOP3.LUT R3, R3, 0x1800, RZ, 0xb8, !PT ;  /* 0x0000180003037812 */ /* 0x004fca00078eb8ff */
[----:B------:R3:W-:Y:S02]  /*0880*/  STS [UR8+0x8], R3 ;  /* 0x00000803ff007988 */ /* 0x0007e40008000808 */
.L_x_15:
[----:B------:R-:W-:Y:S05]  /*0890*/  @P3 BREAK.RELIABLE B0 ;  /* 0x0000000000003942 */ /* 0x000fea0003800100 */
[----:B------:R-:W-:Y:S05]  /*08a0*/  @P3 BRA `(.L_x_17) ;  /* 0x0000000000243947 */ /* 0x000fea0003800000 */
[----:B------:R-:W4:Y:S01]  /*08b0*/  LDS R4, [UR8+0x8] ;  /* 0x00000808ff047984 */ /* 0x000f220008000800 */
[----:B--23--:R-:W-:-:S05]  /*08c0*/  IMAD.MOV.U32 R3, RZ, RZ, 0x6000 ;  /* 0x00006000ff037424 */ /* 0x00cfca00078e00ff */
[----:B----4-:R-:W-:-:S04]  /*08d0*/  LOP3.LUT R3, R4, 0x4000, R3, 0xd8, !PT ;  /* 0x0000400004037812 */ /* 0x010fc800078ed803 */
[----:B------:R-:W-:-:S05]  /*08e0*/  LOP3.LUT R3, R3, 0x400000, RZ, 0xb8, !PT ;  /* 0x0040000003037812 */ /* 0x000fca00078eb8ff */
[----:B------:R2:W-:Y:S02]  /*08f0*/  STS [UR8+0x8], R3 ;  /* 0x00000803ff007988 */ /* 0x0005e40008000808 */
.L_x_16:
[----:B------:R-:W-:Y:S05]  /*0900*/  BSYNC.RELIABLE B0 ;  /* 0x0000000000007941 */ /* 0x000fea0003800100 */
.L_x_13:
[----:B--2345:R-:W2:Y:S02]  /*0910*/  @!P3 LDS R3, [UR8+0x8] ;  /* 0x00000808ff03b984 */ /* 0x03cea40008000800 */
[----:B--2---:R-:W-:-:S05]  /*0920*/  @!P3 LOP3.LUT R3, R3, 0x8000, RZ, 0xb8, !PT ;  /* 0x000080000303b812 */ /* 0x004fca00078eb8ff */
[----:B------:R4:W-:Y:S02]  /*0930*/  @!P3 STS [UR8+0x8], R3 ;  /* 0x00000803ff00b988 */ /* 0x0009e40008000808 */
.L_x_17:
[----:B------:R-:W-:Y:S05]  /*0940*/  BSYNC.RECONVERGENT B1 ;  /* 0x0000000000017941 */ /* 0x000fea0003800200 */
.L_x_12:
[----:B------:R-:W-:Y:S05]  /*0950*/  WARPSYNC.ALL ;  /* 0x0000000000007948 */ /* 0x000fea0003800000 */
[----:B------:R-:W-:Y:S01]  /*0960*/  NOP ;  /* 0x0000000000007918 */ /* 0x000fe20000000000 */
[----:B--234-:R-:W2:Y:S02]  /*0970*/  LDC R3, c[0x0][0x39c] ;  /* 0x0000e700ff037b82 */ /* 0x01cea40000000800 */
[----:B--2---:R-:W-:Y:S01]  /*0980*/  VIADD R3, R3, 0xffffffff ;  /* 0xffffffff03037836 */ /* 0x004fe20000000000 */
[----:B------:R-:W-:Y:S06]  /*0990*/  @P0 BRA `(.L_x_18) ;  /* 0x0000000000300947 */ /* 0x000fec0003800000 */
[----:B------:R-:W2:Y:S01]  /*09a0*/  S2R R4, SR_LANEID ;  /* 0x0000000000047919 */ /* 0x000ea20000000000 */
[----:B------:R-:W-:Y:S05]  /*09b0*/  WARPSYNC.ALL ;  /* 0x0000000000007948 */ /* 0x000fea0003800000 */
[----:B------:R-:W-:Y:S01]  /*09c0*/  NOP ;  /* 0x0000000000007918 */ /* 0x000fe20000000000 */
[----:B--2---:R-:W-:-:S05]  /*09d0*/  IMAD.SHL.U32 R6, R4, 0x4, RZ ;  /* 0x0000000404067824 */ /* 0x004fca00078e00ff */
[----:B------:R-:W2:Y:S01]  /*09e0*/  LDS R9, [R6+UR8] ;  /* 0x0000000806097984 */ /* 0x000ea20008000800 */
[----:B------:R-:W-:-:S05]  /*09f0*/  IADD3 R4, P1, PT, R6, UR24, RZ ;  /* 0x0000001806047c10 */ /* 0x000fca000ff3e0ff */
[----:B------:R-:W-:-:S05]  /*0a00*/  IMAD.X R5, RZ, RZ, UR25, P1 ;  /* 0x00000019ff057e24 */ /* 0x000fca00088e06ff */
[----:B--2---:R2:W3:Y:S01]  /*0a10*/  ATOMG.E.EXCH.STRONG.GPU PT, RZ, [R4], R9 ;  /* 0x0000000904ff73a8 */ /* 0x0044e200041ee100 */
[----:B------:R-:W-:-:S04]  /*0a20*/  DEPBAR {5,4,3,2,1,0} ;  /* 0x0000003f0000791a */ /* 0x000fc80000000000 */
[----:B------:R-:W4:Y:S02]  /*0a30*/  CCTL.E.C.LDCU.IV.DEEP [UR24] ;  /* 0x0000000018007540 */ /* 0x000f240009c08000 */
[----:B----4-:R2:W-:Y:S01]  /*0a40*/  UTMACCTL.IV [UR24] ;  /* 0x00000000180079b9 */ /* 0x0105e20008000000 */
[----:B------:R-:W-:Y:S01]  /*0a50*/  NOP ;  /* 0x0000000000007918 */ /* 0x000fe20000000000 */
.L_x_18:
[----:B------:R-:W-:Y:S05]  /*0a60*/  @P0 BRA `(.L_x_19) ;  /* 0x00000000000c0947 */ /* 0x000fea0003800000 */
[----:B------:R0:W-:Y:S01]  /*0a70*/  UTMACMDFLUSH ;  /* 0x00000000000079b7 */ /* 0x0001e20000000000 */
[----:B------:R-:W-:Y:S05]  /*0a80*/  @P0 BRA `(.L_x_19) ;  /* 0x0000000000040947 */ /* 0x000fea0003800000 */
[----:B------:R-:W-:-:S04]  /*0a90*/  DEPBAR.LE SB0, 0x0 ;  /* 0x000080000000791a */ /* 0x000fc80000000000 */
.L_x_19:
[----:B------:R-:W-:Y:S05]  /*0aa0*/  WARPSYNC.ALL ;  /* 0x0000000000007948 */ /* 0x000fea0003800000 */
[----:B------:R-:W-:Y:S01]  /*0ab0*/  NOP ;  /* 0x0000000000007918 */ /* 0x000fe20000000000 */
[----:B---3--:R-:W-:Y:S06]  /*0ac0*/  BAR.SYNC.DEFER_BLOCKING 0x0 ;  /* 0x0000000000007b1d */ /* 0x008fec0000010000 */
[----:B------:R-:W-:Y:S02]  /*0ad0*/  BSSY.RECONVERGENT B1, `(.L_x_20) ;  /* 0x000000b000017945 */ /* 0x000fe40003800200 */
[----:B------:R-:W-:Y:S06]  /*0ae0*/  BAR.SYNC.DEFER_BLOCKING 0x0 ;  /* 0x0000000000007b1d */ /* 0x000fec0000010000 */
[----:B------:R3:W-:Y:S01]  /*0af0*/  @!P0 STS [R10], RZ ;  /* 0x000000ff0a008388 */ /* 0x0007e20000000800 */
[----:B------:R-:W-:Y:S01]  /*0b00*/  NOP ;  /* 0x0000000000007918 */ /* 0x000fe20000000000 */
[----:B------:R-:W-:Y:S05]  /*0b10*/  @P3 BRA `(.L_x_21) ;  /* 0x0000000000183947 */ /* 0x000fea0003800000 */
[----:B--2---:R-:W2:Y:S01]  /*0b20*/  LDS R4, [UR8+0x8] ;  /* 0x00000808ff047984 */ /* 0x004ea20008000800 */
[----:B------:R-:W4:Y:S01]  /*0b30*/  LDC.64 R8, c[0x0][0x388] ;  /* 0x0000e200ff087b82 */ /* 0x000f220000000a00 */
[----:B------:R-:W-:Y:S02]  /*0b40*/  IMAD.MOV.U32 R5, RZ, RZ, 0x70 ;  /* 0x00000070ff057424 */ /* 0x000fe400078e00ff */
[----:B----4-:R4:W-:Y:S03]  /*0b50*/  STS.64 [UR8], R8 ;  /* 0x00000008ff007988 */ /* 0x0109e60008000a08 */
[----:B--2---:R-:W-:-:S05]  /*0b60*/  LOP3.LUT R4, R4, 0x10, R5, 0xd8, !PT ;  /* 0x0000001004047812 */ /* 0x004fca00078ed805 */
[----:B------:R4:W-:Y:S02]  /*0b70*/  STS [UR8+0x8], R4 ;  /* 0x00000804ff007988 */ /* 0x0009e40008000808 */
.L_x_21:
[----:B--2---:R-:W-:Y:S05]  /*0b80*/  BSYNC.RECONVERGENT B1 ;  /* 0x0000000000017941 */ /* 0x004fea0003800200 */
.L_x_20:
[----:B------:R-:W-:Y:S04]  /*0b90*/  BSSY.RECONVERGENT B1, `(.L_x_22) ;  /* 0x000000a000017945 */ /* 0x000fe80003800200 */
[----:B------:R-:W-:Y:S05]  /*0ba0*/  @P3 BRA `(.L_x_23) ;  /* 0x0000000000203947 */ /* 0x000fea0003800000 */
[----:B----4-:R-:W2:Y:S01]  /*0bb0*/  LDS R4, [UR8+0x34] ;  /* 0x00003408ff047984 */ /* 0x010ea20008000800 */
[----:B------:R-:W-:Y:S02]  /*0bc0*/  IMAD.MOV.U32 R5, RZ, RZ, 0x3f000000 ;  /* 0x3f000000ff057424 */ /* 0x000fe400078e00ff */
[----:B------:R-:W-:Y:S01]  /*0bd0*/  @!P3 IMAD.MOV.U32 R6, RZ, RZ, 0x1f ;  /* 0x0000001fff06b424 */ /* 0x000fe200078e00ff */
[----:B------:R-:W4:Y:S02]  /*0be0*/  @!P3 LDS R9, [UR8+0x38] ;  /* 0x00003808ff09b984 */ /* 0x000f240008000800 */
[----:B--2---:R-:W-:Y:S02]  /*0bf0*/  LOP3.LUT R4, R4, 0xff000000, R5, 0xb8, !PT ;  /* 0xff00000004047812 */ /* 0x004fe400078eb805 */
[----:B----4-:R-:W-:-:S03]  /*0c00*/  @!P3 LOP3.LUT R5, R9, 0xff, R6, 0xb8, !PT ;  /* 0x000000ff0905b812 */ /* 0x010fc600078eb806 */
[----:B------:R2:W-:Y:S04]  /*0c10*/  STS [UR8+0x34], R4 ;  /* 0x00003404ff007988 */ /* 0x0005e80008000808 */
[----:B------:R2:W-:Y:S02]  /*0c20*/  @!P3 STS [UR8+0x38], R5 ;  /* 0x00003805ff00b988 */ /* 0x0005e40008000808 */
.L_x_23:
[----:B------:R-:W-:Y:S05]  /*0c30*/  BSYNC.RECONVERGENT B1 ;  /* 0x0000000000017941 */ /* 0x000fea0003800200 */
.L_x_22:
[----:B------:R-:W-:Y:S04]  /*0c40*/  BSSY.RECONVERGENT B1, `(.L_x_24) ;  /* 0x0000004000017945 */ /* 0x000fe80003800200 */
[----:B------:R-:W-:Y:S05]  /*0c50*/  @P3 BRA `(.L_x_25) ;  /* 0x0000000000083947 */ /* 0x000fea0003800000 */
[----:B------:R5:W-:Y:S04]  /*0c60*/  STS [UR8+0x24], R11 ;  /* 0x0000240bff007988 */ /* 0x000be80008000808 */
[----:B------:R5:W-:Y:S02]  /*0c70*/  STS [UR8+0x20], R3 ;  /* 0x00002003ff007988 */ /* 0x000be40008000808 */
.L_x_25:
[----:B------:R-:W-:Y:S05]  /*0c80*/  BSYNC.RECONVERGENT B1 ;  /* 0x0000000000017941 */ /* 0x000fea0003800200 */
.L_x_24:
[----:B------:R-:W-:Y:S04]  /*0c90*/  BSSY.RECONVERGENT B1, `(.L_x_26) ;  /* 0x000000e000017945 */ /* 0x000fe80003800200 */
[----:B------:R-:W-:Y:S05]  /*0ca0*/  @P3 BRA `(.L_x_27) ;  /* 0x0000000000303947 */ /* 0x000fea0003800000 */
[----:B--2---:R-:W2:Y:S01]  /*0cb0*/  LDS R5, [UR8+0x34] ;  /* 0x00003408ff057984 */ /* 0x004ea20008000800 */
[----:B----4-:R-:W4:Y:S03]  /*0cc0*/  LDC.64 R8, c[0x0][0x3b0] ;  /* 0x0000ec00ff087b82 */ /* 0x010f260000000a00 */
[----:B------:R-:W3:Y:S01]  /*0cd0*/  LDS R4, [UR8+0x1c] ;  /* 0x00001c08ff047984 */ /* 0x000ee20008000800 */
[C---:B----4-:R-:W-:Y:S01]  /*0ce0*/  SHF.L.U64.HI R9, R8.reuse, 0x1, R9 ;  /* 0x0000000108097819 */ /* 0x050fe20000010209 */
[----:B------:R-:W-:-:S03]  /*0cf0*/  IMAD.SHL.U32 R6, R8, 0x2, RZ ;  /* 0x0000000208067824 */ /* 0x000fc600078e00ff */
[--C-:B-----5:R-:W-:Y:S02]  /*0d00*/  SHF.R.U32.HI R11, RZ, 0x4, R9.reuse ;  /* 0x00000004ff0b7819 */ /* 0x120fe40000011609 */
[----:B------:R-:W-:-:S05]  /*0d10*/  SHF.R.U64 R6, R6, 0x4, R9 ;  /* 0x0000000406067819 */ /* 0x000fca0000001209 */
[----:B------:R4:W-:Y:S01]  /*0d20*/  STS [UR8+0xc], R6 ;  /* 0x00000c06ff007988 */ /* 0x0009e20008000808 */
[----:B--2---:R-:W-:Y:S02]  /*0d30*/  LOP3.LUT R5, R5, 0x7, RZ, 0xb8, !PT ;  /* 0x0000000705057812 */ /* 0x004fe400078eb8ff */
[----:B---3--:R-:W-:-:S03]  /*0d40*/  LOP3.LUT R4, R4, 0xf, R11, 0xb8, !PT ;  /* 0x0000000f04047812 */ /* 0x008fc600078eb80b */
[----:B------:R4:W-:Y:S04]  /*0d50*/  STS [UR8+0x34], R5 ;  /* 0x00003405ff007988 */ /* 0x0009e80008000808 */
[----:B------:R4:W-:Y:S02]  /*0d60*/  STS [UR8+0x1c], R4 ;  /* 0x00001c04ff007988 */ /* 0x0009e40008000808 */
.L_x_27:
[----:B------:R-:W-:Y:S05]  /*0d70*/  BSYNC.RECONVERGENT B1 ;  /* 0x0000000000017941 */ /* 0x000fea0003800200 */
.L_x_26:
[----:B------:R-:W-:Y:S04]  /*0d80*/  BSSY.RECONVERGENT B2, `(.L_x_28) ;  /* 0x000001a000027945 */ /* 0x000fe80003800200 */
[----:B------:R-:W-:Y:S04]  /*0d90*/  BSSY.RELIABLE B1, `(.L_x_29) ;  /* 0x0000015000017945 */ /* 0x000fe80003800100 */
[----:B------:R-:W-:Y:S05]  /*0da0*/  @P3 BRA `(.L_x_30) ;  /* 0x0000000000203947 */ /* 0x000fea0003800000 */
[----:B--2-4-:R-:W2:Y:S02]  /*0db0*/  LDS R4, [UR8+0x34] ;  /* 0x00003408ff047984 */ /* 0x014ea40008000800 */
[----:B--2---:R-:W-:-:S05]  /*0dc0*/  LOP3.LUT R4, R4, 0x38, RZ, 0xb8, !PT ;  /* 0x0000003804047812 */ /* 0x004fca00078eb8ff */
[----:B------:R2:W-:Y:S01]  /*0dd0*/  STS [UR8+0x34], R4 ;  /* 0x00003404ff007988 */ /* 0x0005e20008000808 */
[----:B------:R-:W-:Y:S05]  /*0de0*/  @P3 BRA `(.L_x_31) ;  /* 0x0000000000203947 */ /* 0x000fea0003800000 */
[----:B--2---:R-:W2:Y:S01]  /*0df0*/  LDS R4, [UR8+0x8] ;  /* 0x00000808ff047984 */ /* 0x004ea20008000800 */
[----:B------:R-:W-:-:S05]  /*0e00*/  IMAD.MOV.U32 R5, RZ, RZ, 0x780 ;  /* 0x00000780ff057424 */ /* 0x000fca00078e00ff */
[----:B--2---:R-:W-:-:S05]  /*0e10*/  LOP3.LUT R4, R4, 0x500, R5, 0xd8, !PT ;  /* 0x0000050004047812 */ /* 0x004fca00078ed805 */
[----:B------:R2:W-:Y:S02]  /*0e20*/  STS [UR8+0x8], R4 ;  /* 0x00000804ff007988 */ /* 0x0005e40008000808 */
.L_x_30:
[----:B------:R-:W-:Y:S05]  /*0e30*/  @P3 BRA `(.L_x_32) ;  /* 0x0000000000283947 */ /* 0x000fea0003800000 */
[----:B--2-4-:R-:W2:Y:S02]  /*0e40*/  LDS R4, [UR8+0x8] ;  /* 0x00000808ff047984 */ /* 0x014ea40008000800 */
[----:B--2---:R-:W-:-:S05]  /*0e50*/  LOP3.LUT R4, R4, 0x1800, RZ, 0xb8, !PT ;  /* 0x0000180004047812 */ /* 0x004fca00078eb8ff */
[----:B------:R4:W-:Y:S02]  /*0e60*/  STS [UR8+0x8], R4 ;  /* 0x00000804ff007988 */ /* 0x0009e40008000808 */
.L_x_31:
[----:B------:R-:W-:Y:S05]  /*0e70*/  @P3 BREAK.RELIABLE B1 ;  /* 0x0000000000013942 */ /* 0x000fea0003800100 */
[----:B------:R-:W-:Y:S05]  /*0e80*/  @P3 BRA `(.L_x_33) ;  /* 0x0000000000243947 */ /* 0x000fea0003800000 */
[----:B--2-4-:R-:W2:Y:S01]  /*0e90*/  LDS R4, [UR8+0x8] ;  /* 0x00000808ff047984 */ /* 0x014ea20008000800 */
[----:B------:R-:W-:-:S05]  /*0ea0*/  IMAD.MOV.U32 R5, RZ, RZ, 0x6000 ;  /* 0x00006000ff057424 */ /* 0x000fca00078e00ff */
[----:B--2---:R-:W-:-:S04]  /*0eb0*/  LOP3.LUT R4, R4, 0x6000, R5, 0xd8, !PT ;  /* 0x0000600004047812 */ /* 0x004fc800078ed805 */
[----:B------:R-:W-:-:S05]  /*0ec0*/  LOP3.LUT R4, R4, 0x400000, RZ, 0xb8, !PT ;  /* 0x0040000004047812 */ /* 0x000fca00078eb8ff */
[----:B------:R2:W-:Y:S02]  /*0ed0*/  STS [UR8+0x8], R4 ;  /* 0x00000804ff007988 */ /* 0x0005e40008000808 */
.L_x_32:
[----:B------:R-:W-:Y:S05]  /*0ee0*/  BSYNC.RELIABLE B1 ;  /* 0x0000000000017941 */ /* 0x000fea0003800100 */
.L_x_29:
[----:B--2-4-:R-:W2:Y:S02]  /*0ef0*/  @!P3 LDS R4, [UR8+0x8] ;  /* 0x00000808ff04b984 */ /* 0x014ea40008000800 */
[----:B--2---:R-:W-:-:S05]  /*0f00*/  @!P3 LOP3.LUT R4, R4, 0x8000, RZ, 0xb8, !PT ;  /* 0x000080000404b812 */ /* 0x004fca00078eb8ff */
[----:B------:R2:W-:Y:S02]  /*0f10*/  @!P3 STS [UR8+0x8], R4 ;  /* 0x00000804ff00b988 */ /* 0x0005e40008000808 */
.L_x_33:
[----:B------:R-:W-:Y:S05]  /*0f20*/  BSYNC.RECONVERGENT B2 ;  /* 0x0000000000027941 */ /* 0x000fea0003800200 */
.L_x_28:
[----:B------:R-:W-:Y:S05]  /*0f30*/  WARPSYNC.ALL ;  /* 0x0000000000007948 */ /* 0x000fea0003800000 */
[----:B------:R-:W-:Y:S01]  /*0f40*/  NOP ;  /* 0x0000000000007918 */ /* 0x000fe20000000000 */
[----:B------:R-:W-:-:S04]  /*0f50*/  UIADD3 UR5, UPT, UPT, UR4, 0x80, URZ ;  /* 0x0000008004057890 */ /* 0x000fc8000fffe0ff */
[----:B------:R-:W-:-:S04]  /*0f60*/  UIADD3 UR26, UP0, UPT, UR5, UR20, URZ ;  /* 0x00000014051a7290 */ /* 0x000fc8000ff1e0ff */
[----:B------:R-:W-:Y:S01]  /*0f70*/  ULEA.HI.X.SX32 UR27, UR5, UR21, 0x1, UP0 ;  /* 0x00000015051b7291 */ /* 0x000fe200080f0eff */
[----:B------:R-:W-:Y:S11]  /*0f80*/  @P0 BRA `(.L_x_34) ;  /* 0x0000000000300947 */ /* 0x000ff60003800000 */
[----:B--2-4-:R-:W2:Y:S01]  /*0f90*/  S2R R4, SR_LANEID ;  /* 0x0000000000047919 */ /* 0x014ea20000000000 */
[----:B------:R-:W-:Y:S05]  /*0fa0*/  WARPSYNC.ALL ;  /* 0x0000000000007948 */ /* 0x000fea0003800000 */
[----:B------:R-:W-:Y:S01]  /*0fb0*/  NOP ;  /* 0x0000000000007918 */ /* 0x000fe20000000000 */
[----:B--2---:R-:W-:-:S05]  /*0fc0*/  IMAD.SHL.U32 R6, R4, 0x4, RZ ;  /* 0x0000000404067824 */ /* 0x004fca00078e00ff */
[----:B------:R-:W2:Y:S01]  /*0fd0*/  LDS R9, [R6+UR8] ;  /* 0x0000000806097984 */ /* 0x000ea20008000800 */
[----:B------:R-:W-:-:S05]  /*0fe0*/  IADD3 R4, P1, PT, R6, UR26, RZ ;  /* 0x0000001a06047c10 */ /* 0x000fca000ff3e0ff */
[----:B------:R-:W-:-:S05]  /*0ff0*/  IMAD.X R5, RZ, RZ, UR27, P1 ;  /* 0x0000001bff057e24 */ /* 0x000fca00088e06ff */
[----:B--2---:R2:W4:Y:S01]  /*1000*/  ATOMG.E.EXCH.STRONG.GPU PT, RZ, [R4], R9 ;  /* 0x0000000904ff73a8 */ /* 0x00452200041ee100 */
[----:B------:R-:W-:-:S04]  /*1010*/  DEPBAR {5,4,3,2,1,0} ;  /* 0x0000003f0000791a */ /* 0x000fc80000000000 */
[----:B------:R-:W3:Y:S02]  /*1020*/  CCTL.E.C.LDCU.IV.DEEP [UR26] ;  /* 0x000000001a007540 */ /* 0x000ee40009c08000 */
[----:B---3--:R2:W-:Y:S01]  /*1030*/  UTMACCTL.IV [UR26] ;  /* 0x000000001a0079b9 */ /* 0x0085e20008000000 */
[----:B------:R-:W-:Y:S01]  /*1040*/  NOP ;  /* 0x0000000000007918 */ /* 0x000fe20000000000 */
.L_x_34:
[----:B------:R-:W-:Y:S05]  /*1050*/  @P0 BRA `(.L_x_35) ;  /* 0x00000000000c0947 */ /* 0x000fea0003800000 */
[----:B------:R0:W-:Y:S01]  /*1060*/  UTMACMDFLUSH ;  /* 0x00000000000079b7 */ /* 0x0001e20000000000 */
[----:B------:R-:W-:Y:S05]  /*1070*/  @P0 BRA `(.L_x_35) ;  /* 0x0000000000040947 */ /* 0x000fea0003800000 */
[----:B------:R-:W-:-:S04]  /*1080*/  DEPBAR.LE SB0, 0x0 ;  /* 0x000080000000791a */ /* 0x000fc80000000000 */
.L_x_35:
[----:B------:R-:W-:Y:S05]  /*1090*/  WARPSYNC.ALL ;  /* 0x0000000000007948 */ /* 0x000fea0003800000 */
[----:B------:R-:W-:Y:S01]  /*10a0*/  NOP ;  /* 0x0000000000007918 */ /* 0x000fe20000000000 */
[----:B----4-:R-:W-:Y:S06]  /*10b0*/  BAR.SYNC.DEFER_BLOCKING 0x0 ;  /* 0x0000000000007b1d */ /* 0x010fec0000010000 */
[----:B------:R-:W-:Y:S02]  /*10c0*/  BSSY.RECONVERGENT B2, `(.L_x_36) ;  /* 0x000000b000027945 */ /* 0x000fe40003800200 */
[----:B------:R-:W-:Y:S06]  /*10d0*/  BAR.SYNC.DEFER_BLOCKING 0x0 ;  /* 0x0000000000007b1d */ /* 0x000fec0000010000 */
[----:B------:R4:W-:Y:S01]  /*10e0*/  @!P0 STS [R10], RZ ;  /* 0x000000ff0a008388 */ /* 0x0009e20000000800 */
[----:B------:R-:W-:Y:S01]  /*10f0*/  NOP ;  /* 0x0000000000007918 */ /* 0x000fe20000000000 */
[----:B------:R-:W-:Y:S05]  /*1100*/  @P3 BRA `(.L_x_37) ;  /* 0x0000000000183947 */ /* 0x000fea0003800000 */
[----:B--2---:R-:W2:Y:S01]  /*1110*/  LDS R4, [UR8+0x8] ;  /* 0x00000808ff047984 */ /* 0x004ea20008000800 */
[----:B------:R-:W3:Y:S01]  /*1120*/  LDC.64 R8, c[0x0][0x390] ;  /* 0x0000e400ff087b82 */ /* 0x000ee20000000a00 */
[----:B------:R-:W-:Y:S02]  /*1130*/  IMAD.MOV.U32 R5, RZ, RZ, 0x70 ;  /* 0x00000070ff057424 */ /* 0x000fe400078e00ff */
[----:B---3--:R3:W-:Y:S03]  /*1140*/  STS.64 [UR8], R8 ;  /* 0x00000008ff007988 */ /* 0x0087e60008000a08 */
[----:B--2---:R-:W-:-:S05]  /*1150*/  LOP3.LUT R4, R4, 0x10, R5, 0xd8, !PT ;  /* 0x0000001004047812 */ /* 0x004fca00078ed805 */
[----:B------:R3:W-:Y:S02]  /*1160*/  STS [UR8+0x8], R4 ;  /* 0x00000804ff007988 */ /* 0x0007e40008000808 */
.L_x_37:
[----:B--2---:R-:W-:Y:S05]  /*1170*/  BSYNC.RECONVERGENT B2 ;  /* 0x0000000000027941 */ /* 0x004fea0003800200 */
.L_x_36:
[----:B------:R-:W-:Y:S04]  /*1180*/  BSSY.RECONVERGENT B3, `(.L_x_38) ;  /* 0x0000011000037945 */ /* 0x000fe80003800200 */
[----:B------:R-:W-:Y:S04]  /*1190*/  BSSY.RELIABLE B2, `(.L_x_39) ;  /* 0x000000e000027945 */ /* 0x000fe80003800100 */
[----:B------:R-:W-:Y:S05]  /*11a0*/  @P3 BRA `(.L_x_40) ;  /* 0x0000000000243947 */ /* 0x000fea0003800000 */
[----:B---3--:R-:W2:Y:S01]  /*11b0*/  LDS R4, [UR8+0x34] ;  /* 0x00003408ff047984 */ /* 0x008ea20008000800 */
[----:B------:R-:W-:-:S05]  /*11c0*/  IMAD.MOV.U32 R5, RZ, RZ, 0x3f000000 ;  /* 0x3f000000ff057424 */ /* 0x000fca00078e00ff */
[----:B--2---:R-:W-:-:S05]  /*11d0*/  LOP3.LUT R4, R4, 0xff000000, R5, 0xb8, !PT ;  /* 0xff00000004047812 */ /* 0x004fca00078eb805 */
[----:B------:R2:W-:Y:S01]  /*11e0*/  STS [UR8+0x34], R4 ;  /* 0x00003404ff007988 */ /* 0x0005e20008000808 */
[----:B------:R-:W-:Y:S05]  /*11f0*/  @P3 BRA `(.L_x_41) ;  /* 0x00000000001c3947 */ /* 0x000fea0003800000 */
[----:B--2---:R-:W2:Y:S01]  /*1200*/  LDS R4, [UR8+0x38] ;  /* 0x00003808ff047984 */ /* 0x004ea20008000800 */
[----:B------:R-:W-:-:S05]  /*1210*/  IMAD.MOV.U32 R5, RZ, RZ, 0x7f ;  /* 0x0000007fff057424 */ /* 0x000fca00078e00ff */
[----:B--2---:R-:W-:-:S05]  /*1220*/  LOP3.LUT R4, R4, 0xff, R5, 0xb8, !PT ;  /* 0x000000ff04047812 */ /* 0x004fca00078eb805 */
[----:B------:R2:W-:Y:S02]  /*1230*/  STS [UR8+0x38], R4 ;  /* 0x00003804ff007988 */ /* 0x0005e40008000808 */
.L_x_40:
[----:B------:R-:W-:Y:S05]  /*1240*/  @P3 BREAK.RELIABLE B2 ;  /* 0x0000000000023942 */ /* 0x000fea0003800100 */
[----:B------:R-:W-:Y:S05]  /*1250*/  @P3 BRA `(.L_x_42) ;  /* 0x00000000000c3947 */ /* 0x000fea0003800000 */
[----:B------:R2:W-:Y:S02]  /*1260*/  STS [UR8+0x20], R3 ;  /* 0x00002003ff007988 */ /* 0x0005e40008000808 */
.L_x_41:
[----:B------:R-:W-:Y:S05]  /*1270*/  BSYNC.RELIABLE B2 ;  /* 0x0000000000027941 */ /* 0x000fea0003800100 */
.L_x_39:
[----:B------:R2:W-:Y:S02]  /*1280*/  @!P3 STS [UR8+0x24], R2 ;  /* 0x00002402ff00b988 */ /* 0x0005e40008000808 */
.L_x_42:
[----:B------:R-:W-:Y:S05]  /*1290*/  BSYNC.RECONVERGENT B3 ;  /* 0x0000000000037941 */ /* 0x000fea0003800200 */
.L_x_38:
[----:B------:R-:W-:Y:S05]  /*12a0*/  WARPSYNC.ALL ;  /* 0x0000000000007948 */ /* 0x000fea0003800000 */
[----:B------:R-:W-:Y:S01]  /*12b0*/  NOP ;  /* 0x0000000000007918 */ /* 0x000fe20000000000 */
[----:B------:R-:W-:Y:S04]  /*12c0*/  BSSY.RECONVERGENT B3, `(.L_x_43) ;  /* 0x000000e000037945 */ /* 0x000fe80003800200 */
[----:B------:R-:W-:Y:S05]  /*12d0*/  @P3 BRA `(.L_x_44) ;  /* 0x0000000000303947 */ /* 0x000fea0003800000 */
[----:B--2--5:R-:W2:Y:S01]  /*12e0*/  LDS R3, [UR8+0x34] ;  /* 0x00003408ff037984 */ /* 0x024ea20008000800 */
[----:B---3--:R-:W3:Y:S03]  /*12f0*/  LDC.64 R4, c[0x0][0x3b8] ;  /* 0x0000ee00ff047b82 */ /* 0x008ee60000000a00 */
[----:B------:R-:W5:Y:S01]  /*1300*/  LDS R2, [UR8+0x1c] ;  /* 0x00001c08ff027984 */ /* 0x000f620008000800 */
[C---:B---3--:R-:W-:Y:S01]  /*1310*/  SHF.L.U64.HI R5, R4.reuse, 0x1, R5 ;  /* 0x0000000104057819 */ /* 0x048fe20000010205 */
[----:B------:R-:W-:-:S03]  /*1320*/  IMAD.SHL.U32 R4, R4, 0x2, RZ ;  /* 0x0000000204047824 */ /* 0x000fc600078e00ff */
[--C-:B------:R-:W-:Y:S02]  /*1330*/  SHF.R.U32.HI R9, RZ, 0x4, R5.reuse ;  /* 0x00000004ff097819 */ /* 0x100fe40000011605 */
[----:B------:R-:W-:-:S05]  /*1340*/  SHF.R.U64 R4, R4, 0x4, R5 ;  /* 0x0000000404047819 */ /* 0x000fca0000001205 */
[----:B------:R3:W-:Y:S01]  /*1350*/  STS [UR8+0xc], R4 ;  /* 0x00000c04ff007988 */ /* 0x0007e20008000808 */
[----:B--2---:R-:W-:Y:S02]  /*1360*/  LOP3.LUT R3, R3, 0x7, RZ, 0xb8, !PT ;  /* 0x0000000703037812 */ /* 0x004fe400078eb8ff */
[----:B-----5:R-:W-:-:S03]  /*1370*/  LOP3.LUT R2, R2, 0xf, R9, 0xb8, !PT ;  /* 0x0000000f02027812 */ /* 0x020fc600078eb809 */
[----:B------:R3:W-:Y:S04]  /*1380*/  STS [UR8+0x34], R3 ;  /* 0x00003403ff007988 */ /* 0x0007e80008000808 */
[----:B------:R3:W-:Y:S02]  /*1390*/  STS [UR8+0x1c], R2 ;  /* 0x00001c02ff007988 */ /* 0x0007e40008000808 */
.L_x_44:
[----:B------:R-:W-:Y:S05]  /*13a0*/  BSYNC.RECONVERGENT B3 ;  /* 0x0000000000037941 */ /* 0x000fea0003800200 */
.L_x_43:
[----:B------:R-:W-:Y:S04]  /*13b0*/  BSSY.RECONVERGENT B4, `(.L_x_45) ;  /* 0x000001a000047945 */ /* 0x000fe80003800200 */
[----:B------:R-:W-:Y:S04]  /*13c0*/  BSSY.RELIABLE B3, `(.L_x_46) ;  /* 0x0000015000037945 */ /* 0x000fe80003800100 */
[----:B------:R-:W-:Y:S05]  /*13d0*/  @P3 BRA `(.L_x_47) ;  /* 0x0000000000203947 */ /* 0x000fea0003800000 */
[----:B--23--:R-:W2:Y:S02]  /*13e0*/  LDS R2, [UR8+0x34] ;  /* 0x00003408ff027984 */ /* 0x00cea40008000800 */
[----:B--2---:R-:W-:-:S05]  /*13f0*/  LOP3.LUT R2, R2, 0x38, RZ, 0xb8, !PT ;  /* 0x0000003802027812 */ /* 0x004fca00078eb8ff */
[----:B------:R2:W-:Y:S01]  /*1400*/  STS [UR8+0x34], R2 ;  /* 0x00003402ff007988 */ /* 0x0005e20008000808 */
[----:B------:R-:W-:Y:S05]  /*1410*/  @P3 BRA `(.L_x_48) ;  /* 0x0000000000203947 */ /* 0x000fea0003800000 */
[----:B--2---:R-:W2:Y:S01]  /*1420*/  LDS R2, [UR8+0x8] ;  /* 0x00000808ff027984 */ /* 0x004ea20008000800 */
[----:B-----5:R-:W-:-:S05]  /*1430*/  IMAD.MOV.U32 R3, RZ, RZ, 0x780 ;  /* 0x00000780ff037424 */ /* 0x020fca00078e00ff */
[----:B--2---:R-:W-:-:S05]  /*1440*/  LOP3.LUT R2, R2, 0x500, R3, 0xd8, !PT ;  /* 0x0000050002027812 */ /* 0x004fca00078ed803 */
[----:B------:R2:W-:Y:S02]  /*1450*/  STS [UR8+0x8], R2 ;  /* 0x00000802ff007988 */ /* 0x0005e40008000808 */
.L_x_47:
[----:B------:R-:W-:Y:S05]  /*1460*/  @P3 BRA `(.L_x_49) ;  /* 0x0000000000283947 */ /* 0x000fea0003800000 */
[----:B--23--:R-:W2:Y:S02]  /*1470*/  LDS R2, [UR8+0x8] ;  /* 0x00000808ff027984 */ /* 0x00cea40008000800 */
[----:B--2---:R-:W-:-:S05]  /*1480*/  LOP3.LUT R2, R2, 0x1800, RZ, 0xb8, !PT ;  /* 0x0000180002027812 */ /* 0x004fca00078eb8ff */
[----:B------:R3:W-:Y:S02]  /*1490*/  STS [UR8+0x8], R2 ;  /* 0x00000802ff007988 */ /* 0x0007e40008000808 */
.L_x_48:
[----:B------:R-:W-:Y:S05]  /*14a0*/  @P3 BREAK.RELIABLE B3 ;  /* 0x0000000000033942 */ /* 0x000fea0003800100 */
[----:B------:R-:W-:Y:S05]  /*14b0*/  @P3 BRA `(.L_x_50) ;  /* 0x0000000000243947 */ /* 0x000fea0003800000 */
[----:B--23--:R-:W2:Y:S01]  /*14c0*/  LDS R2, [UR8+0x8] ;  /* 0x00000808ff027984 */ /* 0x00cea20008000800 */
[----:B-----5:R-:W-:-:S05]  /*14d0*/  IMAD.MOV.U32 R3, RZ, RZ, 0x6000 ;  /* 0x00006000ff037424 */ /* 0x020fca00078e00ff */
[----:B--2---:R-:W-:-:S04]  /*14e0*/  LOP3.LUT R2, R2, 0x6000, R3, 0xd8, !PT ;  /* 0x0000600002027812 */ /* 0x004fc800078ed803 */
[----:B------:R-:W-:-:S05]  /*14f0*/  LOP3.LUT R2, R2, 0x400000, RZ, 0xb8, !PT ;  /* 0x0040000002027812 */ /* 0x000fca00078eb8ff */
[----:B------:R2:W-:Y:S02]  /*1500*/  STS [UR8+0x8], R2 ;  /* 0x00000802ff007988 */ /* 0x0005e40008000808 */
.L_x_49:
[----:B------:R-:W-:Y:S05]  /*1510*/  BSYNC.RELIABLE B3 ;  /* 0x0000000000037941 */ /* 0x000fea0003800100 */
.L_x_46:
[----:B--23--:R-:W2:Y:S02]  /*1520*/  @!P3 LDS R2, [UR8+0x8] ;  /* 0x00000808ff02b984 */ /* 0x00cea40008000800 */
[----:B--2---:R-:W-:-:S05]  /*1530*/  @!P3 LOP3.LUT R2, R2, 0x8000, RZ, 0xb8, !PT ;  /* 0x000080000202b812 */ /* 0x004fca00078eb8ff */
[----:B------:R2:W-:Y:S02]  /*1540*/  @!P3 STS [UR8+0x8], R2 ;  /* 0x00000802ff00b988 */ /* 0x0005e40008000808 */
.L_x_50:
[----:B------:R-:W-:Y:S05]  /*1550*/  BSYNC.RECONVERGENT B4 ;  /* 0x0000000000047941 */ /* 0x000fea0003800200 */
.L_x_45:
[----:B------:R-:W-:Y:S05]  /*1560*/  WARPSYNC.ALL ;  /* 0x0000000000007948 */ /* 0x000fea0003800000 */
[----:B------:R-:W-:Y:S01]  /*1570*/  NOP ;  /* 0x0000000000007918 */ /* 0x000fe20000000000 */
[----:B------:R-:W-:-:S04]  /*1580*/  UIADD3 UR4, UPT, UPT, UR4, 0x100, URZ ;  /* 0x0000010004047890 */ /* 0x000fc8000fffe0ff */
[----:B------:R-:W-:-:S04]  /*1590*/  UIADD3 UR20, UP0, UPT, UR4, UR20, URZ ;  /* 0x0000001404147290 */ /* 0x000fc8000ff1e0ff */
[----:B------:R-:W-:Y:S01]  /*15a0*/  ULEA.HI.X.SX32 UR21, UR4, UR21, 0x1, UP0 ;  /* 0x0000001504157291 */ /* 0x000fe200080f0eff */
[----:B------:R-:W-:Y:S11]  /*15b0*/  @P0 BRA `(.L_x_51) ;  /* 0x0000000000300947 */ /* 0x000ff60003800000 */
[----:B--23--:R-:W2:Y:S01]  /*15c0*/  S2R R2, SR_LANEID ;  /* 0x0000000000027919 */ /* 0x00cea20000000000 */
[----:B------:R-:W-:Y:S05]  /*15d0*/  WARPSYNC.ALL ;  /* 0x0000000000007948 */ /* 0x000fea0003800000 */
[----:B------:R-:W-:Y:S01]  /*15e0*/  NOP ;  /* 0x0000000000007918 */ /* 0x000fe20000000000 */
[----:B--2---:R-:W-:-:S05]  /*15f0*/  IMAD.SHL.U32 R4, R2, 0x4, RZ ;  /* 0x0000000402047824 */ /* 0x004fca00078e00ff */
[----:B------:R-:W2:Y:S01]  /*1600*/  LDS R5, [R4+UR8] ;  /* 0x0000000804057984 */ /* 0x000ea20008000800 */
[----:B------:R-:W-:-:S05]  /*1610*/  IADD3 R2, P1, PT, R4, UR20, RZ ;  /* 0x0000001404027c10 */ /* 0x000fca000ff3e0ff */
[----:B-----5:R-:W-:-:S05]  /*1620*/  IMAD.X R3, RZ, RZ, UR21, P1 ;  /* 0x00000015ff037e24 */ /* 0x020fca00088e06ff */
[----:B--2---:R2:W3:Y:S01]  /*1630*/  ATOMG.E.EXCH.STRONG.GPU PT, RZ, [R2], R5 ;  /* 0x0000000502ff73a8 */ /* 0x0044e200041ee100 */
[----:B------:R-:W-:-:S04]  /*1640*/  DEPBAR {5,4,3,2,1,0} ;  /* 0x0000003f0000791a */ /* 0x000fc80000000000 */
[----:B------:R-:W5:Y:S02]  /*1650*/  CCTL.E.C.LDCU.IV.DEEP [UR20] ;  /* 0x0000000014007540 */ /* 0x000f640009c08000 */
[----:B-----5:R2:W-:Y:S01]  /*1660*/  UTMACCTL.IV [UR20] ;  /* 0x00000000140079b9 */ /* 0x0205e20008000000 */
[----:B------:R-:W-:Y:S01]  /*1670*/  NOP ;  /* 0x0000000000007918 */ /* 0x000fe20000000000 */
.L_x_51:
[----:B------:R-:W-:Y:S05]  /*1680*/  @P0 BRA `(.L_x_52) ;  /* 0x00000000000c0947 */ /* 0x000fea0003800000 */
[----:B------:R0:W-:Y:S01]  /*1690*/  UTMACMDFLUSH ;  /* 0x00000000000079b7 */ /* 0x0001e20000000000 */
[----:B------:R-:W-:Y:S05]  /*16a0*/  @P0 BRA `(.L_x_52) ;  /* 0x0000000000040947 */ /* 0x000fea0003800000 */
[----:B------:R-:W-:-:S04]  /*16b0*/  DEPBAR.LE SB0, 0x0 ;  /* 0x000080000000791a */ /* 0x000fc80000000000 */
.L_x_52:
[----:B------:R-:W-:Y:S05]  /*16c0*/  WARPSYNC.ALL ;  /* 0x0000000000007948 */ /* 0x000fea0003800000 */
[----:B------:R-:W-:Y:S01]  /*16d0*/  NOP ;  /* 0x0000000000007918 */ /* 0x000fe20000000000 */
[----:B---3--:R-:W-:Y:S01]  /*16e0*/  BAR.SYNC.DEFER_BLOCKING 0x0 ;  /* 0x0000000000007b1d */ /* 0x008fe20000010000 */
[----:B--2---:R-:W-:Y:S01]  /*16f0*/  SHF.R.U32.HI R2, RZ, 0x5, R0 ;  /* 0x00000005ff027819 */ /* 0x004fe20000011600 */
[----:B------:R-:W-:Y:S01]  /*1700*/  UIADD3 UR15, UPT, UPT, UR8, 0x6010, URZ ;  /* 0x00006010080f7890 */ /* 0x000fe2000fffe0ff */
[----:B------:R-:W-:Y:S01]  /*1710*/  ISETP.GE.AND P0, PT, R7, 0x1, PT ;  /* 0x000000010700780c */ /* 0x000fe20003f06270 */
[----:B------:R-:W-:Y:S01]  /*1720*/  USHF.L.U32 UR19, UR7, 0x7, URZ ;  /* 0x0000000707137899 */ /* 0x000fe200080006ff */
[----:B------:R-:W-:Y:S01]  /*1730*/  R2UR UR22, R2 ;  /* 0x00000000021672ca */ /* 0x000fe200000e0000 */
[----:B------:R-:W-:Y:S01]  /*1740*/  VOTEU.ALL UP0, P3 ;  /* 0x0000000000ff7886 */ /* 0x000fe20001800000 */
[----:B------:R-:W-:Y:S01]  /*1750*/  UMOV UR4, 0x1 ;  /* 0x0000000100047882 */ /* 0x000fe20000000000 */
[----:B------:R-:W-:Y:S01]  /*1760*/  VOTEU.ALL UP1, P3 ;  /* 0x0000000000ff7886 */ /* 0x000fe20001820000 */
[----:B------:R-:W-:Y:S01]  /*1770*/  USHF.L.U32 UR14, UR9, 0x6, URZ ;  /* 0x00000006090e7899 */ /* 0x000fe200080006ff */
[----:B------:R-:W-:Y:S01]  /*1780*/  BSSY.RECONVERGENT B4, `(.L_x_53) ;  /* 0x0000018000047945 */ /* 0x000fe20003800200 */
[----:B------:R-:W-:-:S04]  /*1790*/  @!UP0 UIADD3 UR10, UPT, UPT, -UR4, 0x100000, URZ ;  /* 0x00100000040a8890 */ /* 0x000fc8000fffe1ff */
[----:B------:R-:W-:Y:S02]  /*17a0*/  @!UP0 USHF.L.U32 UR11, UR10, 0xb, URZ ;  /* 0x0000000b0a0b8899 */ /* 0x000fe400080006ff */
[----:B------:R-:W-:Y:S02]  /*17b0*/  @!UP0 USHF.L.U32 UR10, UR10, 0x1, URZ ;  /* 0x000000010a0a8899 */ /* 0x000fe400080006ff */
[----:B------:R-:W-:-:S04]  /*17c0*/  @!UP0 UIADD3 UR4, UPT, UPT, -UR4, 0x100000, URZ ;  /* 0x0010000004048890 */ /* 0x000fc8000fffe1ff */
[----:B------:R-:W-:Y:S02]  /*17d0*/  @!UP0 USHF.L.U32 UR5, UR4, 0xb, URZ ;  /* 0x0000000b04058899 */ /* 0x000fe400080006ff */
[----:B------:R-:W-:Y:S01]  /*17e0*/  @!UP0 USHF.L.U32 UR4, UR4, 0x1, URZ ;  /* 0x0000000104048899 */ /* 0x000fe200080006ff */
[----:B------:R-:W-:Y:S01]  /*17f0*/  VOTEU.ALL UP0, P3 ;  /* 0x0000000000ff7886 */ /* 0x000fe20001800000 */
[----:B------:R-:W2:Y:S04]  /*1800*/  FENCE.VIEW.ASYNC.S ;  /* 0x00000000000073c6 */ /* 0x000ea80000000000 */
[----:B--2---:R2:W3:Y:S06]  /*1810*/  @!UP0 SYNCS.EXCH.64 URZ, [UR8+0x6000], UR10 ;  /* 0x0060000a08ff85b2 */ /* 0x0044ec0008000100 */
[----:B------:R2:W3:Y:S02]  /*1820*/  @!UP1 SYNCS.EXCH.64 URZ, [UR8+0x6010], UR4 ;  /* 0x0060100408ff95b2 */ /* 0x0004e40008000100 */
[----:B---3--:R-:W-:Y:S06]  /*1830*/  BAR.SYNC.DEFER_BLOCKING 0x0 ;  /* 0x0000000000007b1d */ /* 0x008fec0000010000 */
[----:B------:R-:W-:Y:S05]  /*1840*/  @P3 BRA `(.L_x_54) ;  /* 0x00000000002c3947 */ /* 0x000fea0003800000 */
[----:B--2---:R-:W-:Y:S02]  /*1850*/  UMOV UR4, 0x1 ;  /* 0x0000000100047882 */ /* 0x004fe40000000000 */
[----:B------:R-:W-:-:S04]  /*1860*/  UIADD3 UR10, UPT, UPT, -UR4, 0x100000, URZ ;  /* 0x00100000040a7890 */ /* 0x000fc8000fffe1ff */
[----:B------:R-:W-:Y:S02]  /*1870*/  USHF.L.U32 UR11, UR10, 0xb, URZ ;  /* 0x0000000b0a0b7899 */ /* 0x000fe400080006ff */
[----:B------:R-:W-:Y:S02]  /*1880*/  USHF.L.U32 UR10, UR10, 0x1, URZ ;  /* 0x000000010a0a7899 */ /* 0x000fe400080006ff */
[----:B------:R-:W-:-:S04]  /*1890*/  UIADD3 UR4, UPT, UPT, -UR4, 0x100000, URZ ;  /* 0x0010000004047890 */ /* 0x000fc8000fffe1ff */
[----:B------:R-:W-:Y:S02]  /*18a0*/  USHF.L.U32 UR5, UR4, 0xb, URZ ;  /* 0x0000000b04057899 */ /* 0x000fe400080006ff */
[----:B------:R-:W-:Y:S01]  /*18b0*/  USHF.L.U32 UR4, UR4, 0x1, URZ ;  /* 0x0000000104047899 */ /* 0x000fe200080006ff */
[----:B------:R-:W2:Y:S03]  /*18c0*/  FENCE.VIEW.ASYNC.S ;  /* 0x00000000000073c6 */ /* 0x000ea60000000000 */
[----:B--2---:R3:W2:Y:S08]  /*18d0*/  SYNCS.EXCH.64 URZ, [UR8+0x6008], UR10 ;  /* 0x0060080a08ff75b2 */ /* 0x0046b00008000100 */
[----:B------:R3:W4:Y:S02]  /*18e0*/  SYNCS.EXCH.64 URZ, [UR8+0x6018], UR4 ;  /* 0x0060180408ff75b2 */ /* 0x0007240008000100 */
[----:B---3--:R-:W-:Y:S01]  /*18f0*/  NOP ;  /* 0x0000000000007918 */ /* 0x008fe20000000000 */
.L_x_54:
[----:B--2---:R-:W-:Y:S05]  /*1900*/  BSYNC.RECONVERGENT B4 ;  /* 0x0000000000047941 */ /* 0x004fea0003800200 */
.L_x_53:
[----:B------:R-:W-:Y:S05]  /*1910*/  @!P0 BRA `(.L_x_55) ;  /* 0x0000000800208947 */ /* 0x000fea0003800000 */
[----:B----4-:R-:W-:Y:S01]  /*1920*/  BAR.SYNC.DEFER_BLOCKING 0x0 ;  /* 0x0000000000007b1d */ /* 0x010fe20000010000 */
[----:B------:R-:W-:Y:S01]  /*1930*/  @!P3 IMAD.MOV.U32 R2, RZ, RZ, 0x3000 ;  /* 0x00003000ff02b424 */ /* 0x000fe200078e00ff */
[----:B------:R-:W-:Y:S02]  /*1940*/  ELECT P1, URZ, PT ;  /* 0x0000000000ff782f */ /* 0x000fe40003820000 */
[----:B------:R-:W-:Y:S02]  /*1950*/  ELECT P0, URZ, PT ;  /* 0x0000000000ff782f */ /* 0x000fe40003800000 */
[C---:B------:R-:W-:Y:S01]  /*1960*/  ISETP.LT.U32.AND P1, PT, R36.reuse, 0x20, P1 ;  /* 0x000000202400780c */ /* 0x040fe20000f21070 */
[----:B------:R-:W-:Y:S01]  /*1970*/  UMOV UR11, UR19 ;  /* 0x00000013000b7c82 */ /* 0x000fe20008000000 */
[----:B------:R-:W-:Y:S01]  /*1980*/  ISETP.LT.U32.AND P0, PT, R36, 0x20, P0 ;  /* 0x000000202400780c */ /* 0x000fe20000701070 */
[----:B------:R-:W-:Y:S01]  /*1990*/  UIADD3 UR4, UPT, UPT, UR8, 0x4000, URZ ;  /* 0x0000400008047890 */ /* 0x000fe2000fffe0ff */
[----:B------:R-:W-:-:S09]  /*19a0*/  UMOV UR6, UR14 ;  /* 0x0000000e00067c82 */ /* 0x000fd20008000000 */
[----:B------:R-:W-:Y:S01]  /*19b0*/  VOTEU.ANY UP0, P1 ;  /* 0x0000000000ff7886 */ /* 0x000fe20000800100 */
[----:B------:R-:W-:Y:S01]  /*19c0*/  VOTEU.ANY UP2, P1 ;  /* 0x0000000000ff7886 */ /* 0x000fe20000840100 */
[----:B------:R-:W-:Y:S01]  /*19d0*/  VOTEU.ANY UP1, P0 ;  /* 0x0000000000ff7886 */ /* 0x000fe20000020100 */
[----:B------:R-:W-:Y:S01]  /*19e0*/  VOTEU.ANY UP3, P0 ;  /* 0x0000000000ff7886 */ /* 0x000fe20000060100 */
[----:B------:R2:W-:Y:S01]  /*19f0*/  @!P3 SYNCS.ARRIVE.TRANS64 RZ, [UR8+0x6000], R2 ;  /* 0x00600002ffffb9a7 */ /* 0x0005e20008000008 */
[----:B------:R3:W-:Y:S06]  /*1a00*/  MEMBAR.ALL.CTA ;  /* 0x0000000000007992 */ /* 0x0007ec0000008000 */
[----:B---3--:R-:W3:Y:S01]  /*1a10*/  FENCE.VIEW.ASYNC.S ;  /* 0x00000000000073c6 */ /* 0x008ee20000000000 */
[----:B------:R-:W-:Y:S01]  /*1a20*/  @UP0 UIADD3 UR9, UPT, UPT, UR8, 0x6000, URZ ;  /* 0x0000600008090890 */ /* 0x000fe2000fffe0ff */
[----:B------:R-:W-:Y:S01]  /*1a30*/  @UP0 UMOV UR10, URZ ;  /* 0x000000ff000a0c82 */ /* 0x000fe20008000000 */
[----:B------:R-:W-:Y:S01]  /*1a40*/  @UP1 UIADD3 UR5, UPT, UPT, UR8, 0x6000, URZ ;  /* 0x0000600008051890 */ /* 0x000fe2000fffe0ff */
[----:B------:R-:W-:Y:S01]  /*1a50*/  @UP1 UMOV UR7, URZ ;  /* 0x000000ff00071c82 */ /* 0x000fe20008000000 */
[----:B------:R-:W-:Y:S01]  /*1a60*/  UISETP.NE.U32.AND UP0, UPT, UR22, URZ, UPT ;  /* 0x000000ff1600728c */ /* 0x000fe2000bf05070 */
[----:B---3--:R-:W-:Y:S06]  /*1a70*/  BAR.SYNC.DEFER_BLOCKING 0x0 ;  /* 0x0000000000007b1d */ /* 0x008fec0000010000 */
[----:B------:R2:W-:Y:S02]  /*1a80*/  @UP2 UTMALDG.2D [UR8], [UR24] ;  /* 0x00000008180025b4 */ /* 0x0005e40008008000 */
[----:B------:R-:W-:Y:S06]  /*1a90*/  BAR.SYNC.DEFER_BLOCKING 0x0 ;  /* 0x0000000000007b1d */ /* 0x000fec0000010000 */
[----:B------:R2:W-:Y:S02]  /*1aa0*/  @UP3 UTMALDG.2D [UR4], [UR26] ;  /* 0x000000041a0035b4 */ /* 0x0005e40008008000 */
[----:B------:R-:W-:Y:S06]  /*1ab0*/  BAR.SYNC.DEFER_BLOCKING 0x0 ;  /* 0x0000000000007b1d */ /* 0x000fec0000010000 */
[----:B------:R-:W3:Y:S02]  /*1ac0*/  SYNCS.PHASECHK.TRANS64.TRYWAIT P0, [UR8+0x6000], RZ ;  /* 0x006000ffff0075a7 */ /* 0x000ee40008001108 */
[----:B--23--:R-:W-:Y:S05]  /*1ad0*/  @!P0 BRA `(.L_x_56) ;  /* 0x0000000c00548947 */ /* 0x00cfea0003800000 */
.L_x_70:
[----:B------:R-:W-:Y:S05]  /*1ae0*/  BRA.U UP0, `(.L_x_57) ;  /* 0x0000000100547547 */ /* 0x000fea000b800000 */
[----:B------:R-:W-:Y:S02]  /*1af0*/  USHF.R.U32.HI UR5, URZ, 0x4, UR8 ;  /* 0x00000004ff057899 */ /* 0x000fe40008011608 */
[----:B------:R-:W-:Y:S02]  /*1b00*/  USHF.R.U32.HI UR6, URZ, 0x4, UR4 ;  /* 0x00000004ff067899 */ /* 0x000fe40008011604 */
[----:B------:R-:W-:Y:S02]  /*1b10*/  USGXT.U32 UR4, UR5, 0xe ;  /* 0x0000000e0504789a */ /* 0x000fe40008000000 */
[----:B------:R-:W-:Y:S01]  /*1b20*/  USGXT.U32 UR6, UR6, 0xe ;  /* 0x0000000e0606789a */ /* 0x000fe20008000000 */
[----:B------:R-:W-:Y:S01]  /*1b30*/  UMOV UR10, 0xfffffffe ;  /* 0xfffffffe000a7882 */ /* 0x000fe20000000000 */
[----:B------:R-:W-:Y:S01]  /*1b40*/  UMOV UR11, 0x7fffbfdf ;  /* 0x7fffbfdf000b7882 */ /* 0x000fe20000000000 */
[----:B------:R-:W-:Y:S01]  /*1b50*/  UMOV UR12, 0x80 ;  /* 0x00000080000c7882 */ /* 0x000fe20000000000 */
[----:B------:R-:W-:Y:S01]  /*1b60*/  UMOV UR13, 0x40004040 ;  /* 0x40004040000d7882 */ /* 0x000fe20000000000 */
[----:B------:R-:W-:Y:S01]  /*1b70*/  UMOV UR5, URZ ;  /* 0x000000ff00057c82 */ /* 0x000fe20008000000 */
[----:B------:R-:W-:Y:S01]  /*1b80*/  UMOV UR7, URZ ;  /* 0x000000ff00077c82 */ /* 0x000fe20008000000 */
[----:B------:R-:W-:-:S02]  /*1b90*/  UIADD3.64 UR10, UPT, UPT, UR4, -UR10, URZ ;  /* 0x8000000a040a7297 */ /* 0x000fc4000fffe0ff */
[----:B------:R-:W-:Y:S01]  /*1ba0*/  UIADD3.64 UR12, UPT, UPT, UR6, UR12, URZ ;  /* 0x0000000c060c7297 */ /* 0x000fe2000fffe0ff */
[----:B------:R-:W-:Y:S01]  /*1bb0*/  UMOV UR16, 0x0 ;  /* 0x0000000000107882 */ /* 0x000fe20000000000 */
[----:B------:R-:W-:Y:S01]  /*1bc0*/  UMOV UR17, 0x8110490 ;  /* 0x0811049000117882 */ /* 0x000fe20000000000 */
[----:B------:R-:W-:Y:S01]  /*1bd0*/  UMOV UR5, 0x80004020 ;  /* 0x8000402000057882 */ /* 0x000fe20000000000 */
[----:B------:R-:W-:Y:S01]  /*1be0*/  UMOV UR7, 0x40004040 ;  /* 0x4000404000077882 */ /* 0x000fe20000000000 */
[----:B------:R-:W-:Y:S01]  /*1bf0*/  UMOV UR28, 0x0 ;  /* 0x00000000001c7882 */ /* 0x000fe20000000000 */
[----:B------:R-:W-:Y:S01]  /*1c00*/  UMOV UR29, 0x8110490 ;  /* 0x08110490001d7882 */ /* 0x000fe20000000000 */
[----:B------:R2:W-:Y:S02]  /*1c10*/  UTCHMMA gdesc[UR4], gdesc[UR6], tmem[UR23], tmem[UR16], idesc[UR17], !UPT ;  /* 0x00ff1006040075ea */ /* 0x0005e4000f800017 */
[----:B------:R2:W-:Y:S01]  /*1c20*/  UTCHMMA gdesc[UR10], gdesc[UR12], tmem[UR23], tmem[UR28], idesc[UR29], UPT ;  /* 0x00ff1c0c0a0075ea */ /* 0x0005e2000b800017 */
[----:B------:R-:W-:-:S02]  /*1c30*/  NOP ;  /* 0x0000000000007918 */ /* 0x000fc40000000000 */
.L_x_57:
[----:B------:R-:W-:Y:S01]  /*1c40*/  ELECT P0, URZ, PT ;  /* 0x0000000000ff782f */ /* 0x000fe20003800000 */
[----:B--2---:R-:W-:Y:S01]  /*1c50*/  UMOV UR4, UR15 ;  /* 0x0000000f00047c82 */ /* 0x004fe20008000000 */
[----:B------:R-:W-:Y:S02]  /*1c60*/  UMOV UR5, URZ ;  /* 0x000000ff00057c82 */ /* 0x000fe40008000000 */
[----:B------:R-:W-:-:S13]  /*1c70*/  ISETP.LT.U32.AND P0, PT, R36, 0x20, P0 ;  /* 0x000000202400780c */ /* 0x000fda0000701070 */
[----:B------:R-:W-:Y:S01]  /*1c80*/  VOTEU.ANY UP0, P0 ;  /* 0x0000000000ff7886 */ /* 0x000fe20000000100 */
[----:B------:R-:W-:Y:S01]  /*1c90*/  VOTEU.ANY UP1, P0 ;  /* 0x0000000000ff7886 */ /* 0x000fe20000020100 */
[----:B------:R-:W-:-:S03]  /*1ca0*/  ISETP.GE.U32.AND P0, PT, R7, 0x21, PT ;  /* 0x000000210700780c */ /* 0x000fc60003f06070 */
[----:B------:R-:W-:Y:S02]  /*1cb0*/  @UP0 UMOV UR4, UR4 ;  /* 0x0000000400040c82 */ /* 0x000fe40008000000 */
[----:B------:R2:W-:Y:S01]  /*1cc0*/  @UP1 UTCBAR [UR4], URZ ;  /* 0x000000ff040013e9 */ /* 0x0005e200080000ff */
[----:B------:R-:W-:Y:S06]  /*1cd0*/  BAR.SYNC.DEFER_BLOCKING 0x0 ;  /* 0x0000000000007b1d */ /* 0x000fec0000010000 */
[----:B------:R-:W3:Y:S02]  /*1ce0*/  SYNCS.PHASECHK.TRANS64.TRYWAIT P1, [UR8+0x6010], RZ ;  /* 0x006010ffff0075a7 */ /* 0x000ee40008021108 */
[----:B--23--:R-:W-:Y:S05]  /*1cf0*/  @!P1 BRA `(.L_x_58) ;  /* 0x0000000800d89947 */ /* 0x00cfea0003800000 */
.L_x_71:
[----:B------:R-:W-:Y:S01]  /*1d00*/  UMOV UR4, URZ ;  /* 0x000000ff00047c82 */ /* 0x000fe20008000000 */
[----:B------:R-:W-:Y:S05]  /*1d10*/  @!P0 BRA `(.L_x_55) ;  /* 0x0000000400208947 */ /* 0x000fea0003800000 */
[----:B------:R-:W2:Y:S01]  /*1d20*/  LDCU UR29, c[0x0][0x3a0] ;  /* 0x00007400ff1d77ac */ /* 0x000ea20008000800 */
[----:B------:R-:W-:Y:S01]  /*1d30*/  UMOV UR9, 0x1 ;  /* 0x0000000100097882 */ /* 0x000fe20000000000 */
[----:B------:R-:W-:-:S05]  /*1d40*/  UMOV UR18, 0x20 ;  /* 0x0000002000127882 */ /* 0x000fca0000000000 */
.L_x_62:
[----:B------:R-:W-:Y:S01]  /*1d50*/  BAR.SYNC.DEFER_BLOCKING 0x0 ;  /* 0x0000000000007b1d */ /* 0x000fe20000010000 */
[----:B------:R-:W-:Y:S01]  /*1d60*/  ULEA UR28, UR9, UR8, 0x3 ;  /* 0x00000008091c7291 */ /* 0x000fe2000f8e18ff */
[----:B------:R-:W-:Y:S01]  /*1d70*/  @!P3 IMAD.MOV.U32 R2, RZ, RZ, 0x3000 ;  /* 0x00003000ff02b424 */ /* 0x000fe200078e00ff */
[----:B------:R-:W-:Y:S01]  /*1d80*/  ELECT P1, URZ, PT ;  /* 0x0000000000ff782f */ /* 0x000fe20003820000 */
[----:B------:R-:W-:-:S03]  /*1d90*/  ULEA UR16, UR9, UR8, 0xd ;  /* 0x0000000809107291 */ /* 0x000fc6000f8e68ff */
[----:B------:R-:W-:Y:S02]  /*1da0*/  ISETP.LT.U32.AND P1, PT, R36, 0x20, P1 ;  /* 0x000000202400780c */ /* 0x000fe40000f21070 */
[----:B------:R-:W-:Y:S01]  /*1db0*/  ELECT P0, URZ, PT ;  /* 0x0000000000ff782f */ /* 0x000fe20003800000 */
[----:B------:R-:W-:-:S03]  /*1dc0*/  ULEA UR12, UR9, UR8, 0xc ;  /* 0x00000008090c7291 */ /* 0x000fc6000f8e60ff */
[----:B------:R-:W-:Y:S01]  /*1dd0*/  ISETP.LT.U32.AND P0, PT, R36, 0x20, P0 ;  /* 0x000000202400780c */ /* 0x000fe20000701070 */
[----:B------:R-:W-:Y:S01]  /*1de0*/  UMOV UR15, UR18 ;  /* 0x00000012000f7c82 */ /* 0x000fe20008000000 */
[----:B------:R-:W-:Y:S02]  /*1df0*/  UIADD3 UR12, UPT, UPT, UR12, 0x4000, URZ ;  /* 0x000040000c0c7890 */ /* 0x000fe4000fffe0ff */
[----:B------:R-:W-:-:S03]  /*1e00*/  USHF.L.U32 UR5, UR4, 0x1f, URZ ;  /* 0x0000001f04057899 */ /* 0x000fc600080006ff */
[----:B------:R-:W-:Y:S01]  /*1e10*/  VOTEU.ANY UP0, P1 ;  /* 0x0000000000ff7886 */ /* 0x000fe20000800100 */
[----:B------:R3:W-:Y:S01]  /*1e20*/  @!P3 SYNCS.ARRIVE.TRANS64 RZ, [UR28+0x6000], R2 ;  /* 0x00600002ffffb9a7 */ /* 0x0007e2000800001c */
[----:B------:R4:W-:Y:S06]  /*1e30*/  MEMBAR.ALL.CTA ;  /* 0x0000000000007992 */ /* 0x0009ec0000008000 */
[----:B----4-:R-:W4:Y:S01]  /*1e40*/  FENCE.VIEW.ASYNC.S ;  /* 0x00000000000073c6 */ /* 0x010f220000000000 */
[----:B------:R-:W-:Y:S01]  /*1e50*/  @UP0 UIADD3 UR17, UPT, UPT, UR28, 0x6000, URZ ;  /* 0x000060001c110890 */ /* 0x000fe2000fffe0ff */
[----:B----4-:R-:W-:Y:S01]  /*1e60*/  VOTEU.ANY UP0, P1 ;  /* 0x0000000000ff7886 */ /* 0x010fe20000800100 */
[----:B------:R-:W-:Y:S01]  /*1e70*/  VOTEU.ANY UP1, P0 ;  /* 0x0000000000ff7886 */ /* 0x000fe20000020100 */
[----:B---3--:R-:W-:-:S04]  /*1e80*/  IMAD.U32 R2, RZ, RZ, UR5 ;  /* 0x00000005ff027e24 */ /* 0x008fc8000f8e00ff */
[----:B------:R-:W-:Y:S01]  /*1e90*/  @UP1 UIADD3 UR13, UPT, UPT, UR28, 0x6000, URZ ;  /* 0x000060001c0d1890 */ /* 0x000fe2000fffe0ff */
[----:B------:R-:W-:Y:S01]  /*1ea0*/  VOTEU.ANY UP1, P0 ;  /* 0x0000000000ff7886 */ /* 0x000fe20000020100 */
[----:B------:R-:W-:Y:S06]  /*1eb0*/  BAR.SYNC.DEFER_BLOCKING 0x0 ;  /* 0x0000000000007b1d */ /* 0x000fec0000010000 */
[----:B------:R3:W-:Y:S01]  /*1ec0*/  @UP0 UTMALDG.2D [UR16], [UR24] ;  /* 0x00000010180005b4 */ /* 0x0007e20008008000 */
[----:B------:R-:W-:Y:S01]  /*1ed0*/  UISETP.NE.U32.AND UP0, UPT, UR22, URZ, UPT ;  /* 0x000000ff1600728c */ /* 0x000fe2000bf05070 */
[----:B------:R-:W-:Y:S06]  /*1ee0*/  BAR.SYNC.DEFER_BLOCKING 0x0 ;  /* 0x0000000000007b1d */ /* 0x000fec0000010000 */
[----:B------:R3:W-:Y:S02]  /*1ef0*/  @UP1 UTMALDG.2D [UR12], [UR26] ;  /* 0x0000000c1a0015b4 */ /* 0x0007e40008008000 */
[----:B------:R-:W-:Y:S06]  /*1f00*/  BAR.SYNC.DEFER_BLOCKING 0x0 ;  /* 0x0000000000007b1d */ /* 0x000fec0000010000 */
[----:B------:R-:W4:Y:S02]  /*1f10*/  SYNCS.PHASECHK.TRANS64.TRYWAIT P0, [UR28+0x6000], R2 ;  /* 0x00600002ff0075a7 */ /* 0x000f24000800111c */
[----:B---34-:R-:W-:Y:S05]  /*1f20*/  @!P0 BRA `(.L_x_59) ;  /* 0x0000000800588947 */ /* 0x018fea0003800000 */
.L_x_72:
[----:B------:R-:W-:Y:S05]  /*1f30*/  BRA.U UP0, `(.L_x_60) ;  /* 0x00000001004c7547 */ /* 0x000fea000b800000 */
[----:B------:R-:W-:Y:S02]  /*1f40*/  USHF.R.U32.HI UR10, URZ, 0x4, UR16 ;  /* 0x00000004ff0a7899 */ /* 0x000fe40008011610 */
[----:B------:R-:W-:Y:S02]  /*1f50*/  USHF.R.U32.HI UR12, URZ, 0x4, UR12 ;  /* 0x00000004ff0c7899 */ /* 0x000fe4000801160c */
[----:B------:R-:W-:Y:S02]  /*1f60*/  USGXT.U32 UR10, UR10, 0xe ;  /* 0x0000000e0a0a789a */ /* 0x000fe40008000000 */
[----:B------:R-:W-:Y:S02]  /*1f70*/  USGXT.U32 UR12, UR12, 0xe ;  /* 0x0000000e0c0c789a */ /* 0x000fe40008000000 */
[----:B------:R-:W-:Y:S02]  /*1f80*/  UIADD3 UR16, UP0, UPT, UR10, 0x2, URZ ;  /* 0x000000020a107890 */ /* 0x000fe4000ff1e0ff */
[----:B------:R-:W-:Y:S01]  /*1f90*/  UIADD3 UR30, UP1, UPT, UR12, 0x80, URZ ;  /* 0x000000800c1e7890 */ /* 0x000fe2000ff3e0ff */
[----:B------:R-:W-:Y:S01]  /*1fa0*/  UMOV UR5, URZ ;  /* 0x000000ff00057c82 */ /* 0x000fe20008000000 */
[----:B------:R-:W-:Y:S01]  /*1fb0*/  UMOV UR6, URZ ;  /* 0x000000ff00067c82 */ /* 0x000fe20008000000 */
[----:B------:R-:W-:-:S02]  /*1fc0*/  UIADD3.X UR17, UPT, UPT, UR5, -0x7fffbfe0, URZ, UP0, !UPT ;  /* 0x8000402005117890 */ /* 0x000fc400087fe4ff */
[----:B------:R-:W-:Y:S01]  /*1fd0*/  UIADD3.X UR31, UPT, UPT, UR6, 0x40004040, URZ, UP1, !UPT ;  /* 0x40004040061f7890 */ /* 0x000fe20008ffe4ff */
[----:B------:R-:W-:Y:S01]  /*1fe0*/  UMOV UR32, 0x0 ;  /* 0x0000000000207882 */ /* 0x000fe20000000000 */
[----:B------:R-:W-:Y:S01]  /*1ff0*/  UMOV UR33, 0x8110490 ;  /* 0x0811049000217882 */ /* 0x000fe20000000000 */
[----:B------:R-:W-:Y:S01]  /*2000*/  UMOV UR11, 0x80004020 ;  /* 0x80004020000b7882 */ /* 0x000fe20000000000 */
[----:B------:R-:W-:Y:S01]  /*2010*/  UMOV UR13, 0x40004040 ;  /* 0x40004040000d7882 */ /* 0x000fe20000000000 */
[----:B------:R-:W-:Y:S01]  /*2020*/  UMOV UR6, 0x0 ;  /* 0x0000000000067882 */ /* 0x000fe20000000000 */
[----:B------:R-:W-:Y:S01]  /*2030*/  UMOV UR7, 0x8110490 ;  /* 0x0811049000077882 */ /* 0x000fe20000000000 */
[----:B------:R3:W-:Y:S02]  /*2040*/  UTCHMMA gdesc[UR10], gdesc[UR12], tmem[UR23], tmem[UR32], idesc[UR33], UPT ;  /* 0x00ff200c0a0075ea */ /* 0x0007e4000b800017 */
[----:B------:R3:W-:Y:S01]  /*2050*/  UTCHMMA gdesc[UR16], gdesc[UR30], tmem[UR23], tmem[UR6], idesc[UR7], UPT ;  /* 0x00ff061e100075ea */ /* 0x0007e2000b800017 */
[----:B------:R-:W-:-:S02]  /*2060*/  NOP ;  /* 0x0000000000007918 */ /* 0x000fc40000000000 */
.L_x_60:
[----:B------:R-:W-:Y:S01]  /*2070*/  ELECT P0, URZ, PT ;  /* 0x0000000000ff782f */ /* 0x000fe20003800000 */
[----:B---3--:R-:W-:-:S03]  /*2080*/  UIADD3 UR6, UPT, UPT, UR28, 0x6010, URZ ;  /* 0x000060101c067890 */ /* 0x008fc6000fffe0ff */
[----:B------:R-:W-:Y:S01]  /*2090*/  ISETP.LT.U32.AND P0, PT, R36, 0x20, P0 ;  /* 0x000000202400780c */ /* 0x000fe20000701070 */
[----:B------:R-:W-:-:S12]  /*20a0*/  UMOV UR7, URZ ;  /* 0x000000ff00077c82 */ /* 0x000fd80008000000 */
[----:B------:R-:W-:Y:S01]  /*20b0*/  VOTEU.ANY UP0, P0 ;  /* 0x0000000000ff7886 */ /* 0x000fe20000000100 */
[----:B------:R-:W-:-:S04]  /*20c0*/  VOTEU.ANY UP1, P0 ;  /* 0x0000000000ff7886 */ /* 0x000fc80000020100 */
[----:B------:R-:W-:Y:S02]  /*20d0*/  @UP0 UMOV UR6, UR6 ;  /* 0x0000000600060c82 */ /* 0x000fe40008000000 */
[----:B------:R3:W-:Y:S01]  /*20e0*/  @UP1 UTCBAR [UR6], URZ ;  /* 0x000000ff060013e9 */ /* 0x0007e200080000ff */
[----:B------:R-:W-:Y:S06]  /*20f0*/  BAR.SYNC.DEFER_BLOCKING 0x0 ;  /* 0x0000000000007b1d */ /* 0x000fec0000010000 */
[----:B------:R-:W4:Y:S02]  /*2100*/  SYNCS.PHASECHK.TRANS64.TRYWAIT P0, [UR28+0x6010], R2 ;  /* 0x00601002ff0075a7 */ /* 0x000f24000800111c */
[----:B---34-:R-:W-:Y:S05]  /*2110*/  @!P0 BRA `(.L_x_61) ;  /* 0x0000000400e88947 */ /* 0x018fea0003800000 */
.L_x_73:
[----:B------:R-:W-:Y:S02]  /*2120*/  UIADD3 UR9, UPT, UPT, UR9, 0x1, URZ ;  /* 0x0000000109097890 */ /* 0x000fe4000fffe0ff */
[----:B------:R-:W-:Y:S02]  /*2130*/  UIADD3 UR18, UPT, UPT, UR18, 0x20, URZ ;  /* 0x0000002012127890 */ /* 0x000fe4000fffe0ff */
[----:B------:R-:W-:-:S04]  /*2140*/  UISETP.NE.U32.AND UP0, UPT, UR9, 0x2, UPT ;  /* 0x000000020900788c */ /* 0x000fc8000bf05070 */
[----:B------:R-:W-:Y:S02]  /*2150*/  USEL UR5, URZ, 0x1, UP0 ;  /* 0x00000001ff057887 */ /* 0x000fe40008000000 */
[----:B------:R-:W-:Y:S02]  /*2160*/  USEL UR9, UR9, URZ, UP0 ;  /* 0x000000ff09097287 */ /* 0x000fe40008000000 */
[----:B--2---:R-:W-:Y:S02]  /*2170*/  UISETP.GE.AND UP0, UPT, UR18, UR29, UPT ;  /* 0x0000001d1200728c */ /* 0x004fe4000bf06270 */
[----:B------:R-:W-:-:S07]  /*2180*/  ULOP3.LUT UR4, UR4, UR5, URZ, 0x3c, !UPT ;  /* 0x0000000504047292 */ /* 0x000fce000f8e3cff */
[----:B------:R-:W-:Y:S05]  /*2190*/  BRA.U !UP0, `(.L_x_62) ;  /* 0xfffffff908ec7547 */ /* 0x000fea000b83ffff */
.L_x_55:
[----:B----4-:R-:W-:Y:S06]  /*21a0*/  BAR.SYNC.DEFER_BLOCKING 0x0 ;  /* 0x0000000000007b1d */ /* 0x010fec0000010000 */
[----:B------:R-:W-:Y:S04]  /*21b0*/  BSSY.RECONVERGENT B4, `(.L_x_63) ;  /* 0x0000004000047945 */ /* 0x000fe80003800200 */
[----:B------:R-:W-:Y:S05]  /*21c0*/  @P3 BRA `(.L_x_64) ;  /* 0x0000000000083947 */ /* 0x000fea0003800000 */
[----:B------:R-:W2:Y:S02]  /*21d0*/  SYNCS.CCTL.IV [UR8+0x6000] ;  /* 0x00600000ff0079b1 */ /* 0x000ea40008000008 */
[----:B--2---:R-:W2:Y:S02]  /*21e0*/  SYNCS.CCTL.IV [UR8+0x6010] ;  /* 0x00601000ff0079b1 */ /* 0x004ea40008000008 */
.L_x_64:
[----:B------:R-:W-:Y:S05]  /*21f0*/  BSYNC.RECONVERGENT B4 ;  /* 0x0000000000047941 */ /* 0x000fea0003800200 */
.L_x_63:
[----:B--2---:R-:W-:Y:S06]  /*2200*/  BAR.SYNC.DEFER_BLOCKING 0x0 ;  /* 0x0000000000007b1d */ /* 0x004fec0000010000 */
[----:B------:R-:W-:Y:S04]  /*2210*/  BSSY.RECONVERGENT B4, `(.L_x_65) ;  /* 0x0000004000047945 */ /* 0x000fe80003800200 */
[----:B------:R-:W-:Y:S05]  /*2220*/  @P3 BRA `(.L_x_66) ;  /* 0x0000000000083947 */ /* 0x000fea0003800000 */
[----:B------:R-:W2:Y:S02]  /*2230*/  SYNCS.CCTL.IV [UR8+0x6008] ;  /* 0x00600800ff0079b1 */ /* 0x000ea40008000008 */
[----:B--2---:R-:W2:Y:S02]  /*2240*/  SYNCS.CCTL.IV [UR8+0x6018] ;  /* 0x00601800ff0079b1 */ /* 0x004ea40008000008 */
.L_x_66:
[----:B------:R-:W-:Y:S05]  /*2250*/  BSYNC.RECONVERGENT B4 ;  /* 0x0000000000047941 */ /* 0x000fea0003800200 */
.L_x_65:
[----:B------:R-:W-:Y:S01]  /*2260*/  USHF.L.U32 UR4, UR22, 0x15, URZ ;  /* 0x0000001516047899 */ /* 0x000fe200080006ff */
[C---:B------:R-:W-:Y:S01]  /*2270*/  IMAD.SHL.U32 R2, R0.reuse, 0x10, RZ ;  /* 0x0000001000027824 */ /* 0x040fe200078e00ff */
[----:B------:R-:W-:Y:S01]  /*2280*/  USHF.L.U32 UR22, UR22, 0x3, URZ ;  /* 0x0000000316167899 */ /* 0x000fe200080006ff */
[----:B-----5:R-:W-:Y:S01]  /*2290*/  SHF.R.U32.HI R3, RZ, 0x1, R0 ;  /* 0x00000001ff037819 */ /* 0x020fe20000011600 */
[----:B------:R-:W-:Y:S01]  /*22a0*/  ULOP3.LUT UR4, UR4, 0x600000, URZ, 0xc0, !UPT ;  /* 0x0060000004047892 */ /* 0x000fe2000f8ec0ff */
[----:B------:R-:W-:Y:S01]  /*22b0*/  IMAD.SHL.U32 R0, R0, 0x80, RZ ;  /* 0x0000008000007824 */ /* 0x000fe200078e00ff */
[----:B------:R-:W-:Y:S01]  /*22c0*/  ULOP3.LUT UR22, UR22, 0x20, URZ, 0xc0, !UPT ;  /* 0x0000002016167892 */ /* 0x000fe2000f8ec0ff */
[----:B------:R-:W-:Y:S02]  /*22d0*/  LOP3.LUT R2, R2, 0x70, RZ, 0xc0, !PT ;  /* 0x0000007002027812 */ /* 0x000fe400078ec0ff */
[----:B------:R-:W-:Y:S01]  /*22e0*/  ELECT P0, URZ, PT ;  /* 0x0000000000ff782f */ /* 0x000fe20003800000 */
[----:B------:R-:W-:Y:S01]  /*22f0*/  UIADD3 UR4, UPT, UPT, UR22, UR4, UR23 ;  /* 0x0000000416047290 */ /* 0x000fe2000fffe017 */
[----:B------:R-:W-:Y:S01]  /*2300*/  LOP3.LUT R3, R2, 0x40, R3, 0x78, !PT ;  /* 0x0000004002037812 */ /* 0x000fe200078e7803 */
[----:B------:R-:W-:Y:S01]  /*2310*/  UMOV UR9, UR14 ;  /* 0x0000000e00097c82 */ /* 0x000fe20008000000 */
[----:B------:R-:W-:Y:S01]  /*2320*/  ISETP.LT.U32.AND P0, PT, R36, 0x20, P0 ;  /* 0x000000202400780c */ /* 0x000fe20000701070 */
[----:B------:R-:W-:Y:S01]  /*2330*/  UMOV UR10, UR19 ;  /* 0x00000013000a7c82 */ /* 0x000fe20008000000 */
[----:B------:R-:W-:-:S04]  /*2340*/  LOP3.LUT R0, R3, 0x3f80, R0, 0xf8, !PT ;  /* 0x00003f8003007812 */ /* 0x000fc800078ef800 */
[----:B------:R-:W3:Y:S01]  /*2350*/  LDTM.x32 R4, tmem[UR4] ;  /* 0x00000004000479ee */ /* 0x000ee200082c0000 */
[C---:B------:R-:W-:Y:S01]  /*2360*/  LOP3.LUT R2, R0.reuse, 0x10, RZ, 0x3c, !PT ;  /* 0x0000001000027812 */ /* 0x040fe200078e3cff */
[----:B------:R-:W-:Y:S01]  /*2370*/  NOP ;  /* 0x0000000000007918 */ /* 0x000fe20000000000 */
[----:B------:R-:W-:-:S04]  /*2380*/  LOP3.LUT R3, R0, 0x20, RZ, 0x3c, !PT ;  /* 0x0000002000037812 */ /* 0x000fc800078e3cff */
[----:B---3--:R-:W-:Y:S01]  /*2390*/  VOTEU.ANY UP1, P0 ;  /* 0x0000000000ff7886 */ /* 0x008fe20000020100 */
[----:B------:R-:W-:Y:S01]  /*23a0*/  VOTEU.ANY UP0, P0 ;  /* 0x0000000000ff7886 */ /* 0x000fe20000000100 */
[----:B------:R-:W-:Y:S02]  /*23b0*/  F2FP.BF16.F32.PACK_AB R4, R5, R4 ;  /* 0x000000040504723e */ /* 0x000fe400000010ff */
[----:B------:R-:W-:Y:S02]  /*23c0*/  F2FP.BF16.F32.PACK_AB R5, R7, R6 ;  /* 0x000000060705723e */ /* 0x000fe400000010ff */
[----:B------:R-:W-:Y:S02]  /*23d0*/  F2FP.BF16.F32.PACK_AB R12, R13, R12 ;  /* 0x0000000c0d0c723e */ /* 0x000fe400000010ff */
[----:B------:R-:W-:Y:S02]  /*23e0*/  F2FP.BF16.F32.PACK_AB R6, R9, R8 ;  /* 0x000000080906723e */ /* 0x000fe400000010ff */
[----:B------:R-:W-:-:S02]  /*23f0*/  F2FP.BF16.F32.PACK_AB R7, R11, R10 ;  /* 0x0000000a0b07723e */ /* 0x000fc400000010ff */
[----:B------:R-:W-:Y:S02]  /*2400*/  F2FP.BF16.F32.PACK_AB R13, R15, R14 ;  /* 0x0000000e0f0d723e */ /* 0x000fe400000010ff */
[----:B------:R-:W-:Y:S01]  /*2410*/  F2FP.BF16.F32.PACK_AB R20, R21, R20 ;  /* 0x000000141514723e */ /* 0x000fe200000010ff */
[----:B--2---:R2:W-:Y:S01]  /*2420*/  STS.128 [R0+UR8], R4 ;  /* 0x0000000400007988 */ /* 0x0045e20008000c08 */
[----:B------:R-:W-:Y:S02]  /*2430*/  F2FP.BF16.F32.PACK_AB R14, R17, R16 ;  /* 0x00000010110e723e */ /* 0x000fe400000010ff */
[----:B------:R-:W-:Y:S02]  /*2440*/  F2FP.BF16.F32.PACK_AB R15, R19, R18 ;  /* 0x00000012130f723e */ /* 0x000fe400000010ff */
[----:B------:R-:W-:Y:S02]  /*2450*/  F2FP.BF16.F32.PACK_AB R21, R23, R22 ;  /* 0x000000161715723e */ /* 0x000fe400000010ff */
[----:B------:R-:W-:Y:S01]  /*2460*/  F2FP.BF16.F32.PACK_AB R28, R29, R28 ;  /* 0x0000001c1d1c723e */ /* 0x000fe200000010ff */
[----:B------:R2:W-:Y:S01]  /*2470*/  STS.128 [R2+UR8], R12 ;  /* 0x0000000c02007988 */ /* 0x0005e20008000c08 */
[----:B------:R-:W-:-:S02]  /*2480*/  F2FP.BF16.F32.PACK_AB R22, R25, R24 ;  /* 0x000000181916723e */ /* 0x000fc400000010ff */
[----:B------:R-:W-:Y:S02]  /*2490*/  F2FP.BF16.F32.PACK_AB R23, R27, R26 ;  /* 0x0000001a1b17723e */ /* 0x000fe400000010ff */
[----:B------:R-:W-:Y:S02]  /*24a0*/  F2FP.BF16.F32.PACK_AB R29, R31, R30 ;  /* 0x0000001e1f1d723e */ /* 0x000fe400000010ff */
[----:B------:R-:W-:Y:S01]  /*24b0*/  F2FP.BF16.F32.PACK_AB R30, R33, R32 ;  /* 0x00000020211e723e */ /* 0x000fe200000010ff */
[----:B------:R2:W-:Y:S01]  /*24c0*/  STS.128 [R3+UR8], R20 ;  /* 0x0000001403007988 */ /* 0x0005e20008000c08 */
[----:B------:R-:W-:Y:S02]  /*24d0*/  F2FP.BF16.F32.PACK_AB R31, R35, R34 ;  /* 0x00000022231f723e */ /* 0x000fe400000010ff */
[----:B------:R-:W-:-:S05]  /*24e0*/  LOP3.LUT R8, R0, 0x30, RZ, 0x3c, !PT ;  /* 0x0000003000087812 */ /* 0x000fca00078e3cff */
[----:B------:R2:W-:Y:S01]  /*24f0*/  STS.128 [R8+UR8], R28 ;  /* 0x0000001c08007988 */ /* 0x0005e20008000c08 */
[----:B------:R3:W-:Y:S06]  /*2500*/  MEMBAR.ALL.CTA ;  /* 0x0000000000007992 */ /* 0x0007ec0000008000 */
[----:B---3--:R-:W3:Y:S02]  /*2510*/  FENCE.VIEW.ASYNC.S ;  /* 0x00000000000073c6 */ /* 0x008ee40000000000 */
[----:B---3--:R-:W-:Y:S06]  /*2520*/  BAR.SYNC.DEFER_BLOCKING 0x0 ;  /* 0x0000000000007b1d */ /* 0x008fec0000010000 */
[----:B------:R2:W-:Y:S01]  /*2530*/  @UP1 UTMASTG.2D [UR8], [UR20] ;  /* 0x00000008140013b5 */ /* 0x0005e20008008000 */
[----:B------:R0:W-:Y:S01]  /*2540*/  UTMACMDFLUSH ;  /* 0x00000000000079b7 */ /* 0x0001e20000000000 */
[----:B------:R-:W-:-:S04]  /*2550*/  DEPBAR.LE SB0, 0x0 ;  /* 0x000080000000791a */ /* 0x000fc80000000000 */
[----:B------:R-:W-:Y:S08]  /*2560*/  BAR.SYNC.DEFER_BLOCKING 0x0 ;  /* 0x0000000000007b1d */ /* 0x000ff00000010000 */
[----:B------:R-:W-:Y:S06]  /*2570*/  BAR.SYNC.DEFER_BLOCKING 0x0 ;  /* 0x0000000000007b1d */ /* 0x000fec0000010000 */
[----:B--2---:R-:W-:Y:S05]  /*2580*/  @P2 BRA `(.L_x_67) ;  /* 0x0000000000a02947 */ /* 0x004fea0003800000 */
[----:B------:R-:W2:Y:S01]  /*2590*/  S2UR UR5, SR_CgaCtaId ;  /* 0x00000000000579c3 */ /* 0x000ea20000008800 */
[----:B------:R-:W-:Y:S01]  /*25a0*/  NOP ;  /* 0x0000000000007918 */ /* 0x000fe20000000000 */
[----:B------:R-:W-:Y:S01]  /*25b0*/  UMOV UR4, 0x50 ;  /* 0x0000005000047882 */ /* 0x000fe20000000000 */
[----:B------:R-:W-:Y:S02]  /*25c0*/  IMAD.U32 R0, RZ, RZ, UR23 ;  /* 0x00000017ff007e24 */ /* 0x000fe4000f8e00ff */
[----:B------:R-:W-:Y:S02]  /*25d0*/  IMAD.MOV.U32 R3, RZ, RZ, 0x3 ;  /* 0x00000003ff037424 */ /* 0x000fe400078e00ff */
[----:B------:R-:W-:Y:S01]  /*25e0*/  IMAD.MOV.U32 R7, RZ, RZ, 0x1 ;  /* 0x00000001ff077424 */ /* 0x000fe200078e00ff */
[----:B------:R-:W-:-:S04]  /*25f0*/  LOP3.LUT R0, R0, 0xffff, RZ, 0xc0, !PT ;  /* 0x0000ffff00007812 */ /* 0x000fc800078ec0ff */
[----:B------:R-:W-:-:S05]  /*2600*/  SHF.R.U32.HI R0, RZ, 0x5, R0 ;  /* 0x00000005ff007819 */ /* 0x000fca0000011600 */
[----:B------:R-:W-:Y:S01]  /*2610*/  VIADD R2, R0, 0x10 ;  /* 0x0000001000027836 */ /* 0x000fe20000000000 */
[----:B------:R-:W-:Y:S01]  /*2620*/  SHF.L.U32 R0, R3, R0, RZ ;  /* 0x0000000003007219 */ /* 0x000fe200000006ff */
[----:B--2---:R-:W-:-:S03]  /*2630*/  ULEA UR6, UR5, UR4, 0x18 ;  /* 0x0000000405067291 */ /* 0x004fc6000f8ec0ff */
[----:B------:R-:W-:-:S04]  /*2640*/  SHF.L.U32 R3, R7, R2, RZ ;  /* 0x0000000207037219 */ /* 0x000fc800000006ff */
[----:B------:R-:W-:Y:S02]  /*2650*/  LOP3.LUT R0, R3, R0, RZ, 0xfc, !PT ;  /* 0x0000000003007212 */ /* 0x000fe400078efcff */
[----:B------:R-:W2:Y:S02]  /*2660*/  LDS R5, [UR6] ;  /* 0x00000006ff057984 */ /* 0x000ea40008000800 */
[C---:B------:R-:W-:Y:S02]  /*2670*/  LOP3.LUT R2, R0.reuse, 0xffff, RZ, 0xc0, !PT ;  /* 0x0000ffff00027812 */ /* 0x040fe400078ec0ff */
[----:B--2---:R-:W-:-:S04]  /*2680*/  LOP3.LUT R3, R0, 0xffff, R5, 0x80, !PT ;  /* 0x0000ffff00037812 */ /* 0x004fc800078e8005 */
[----:B------:R-:W-:-:S13]  /*2690*/  ISETP.NE.AND P0, PT, R3, R2, PT ;  /* 0x000000020300720c */ /* 0x000fda0003f05270 */
[----:B------:R-:W-:Y:S05]  /*26a0*/  @P0 BRA `(.L_x_68) ;  /* 0x0000000000500947 */ /* 0x000fea0003800000 */
[----:B------:R-:W-:Y:S02]  /*26b0*/  SHF.R.U32.HI R5, RZ, 0x10, R5 ;  /* 0x00000010ff057819 */ /* 0x000fe40000011605 */
[----:B------:R-:W-:-:S04]  /*26c0*/  SHF.R.U32.HI R2, RZ, 0x10, R0 ;  /* 0x00000010ff027819 */ /* 0x000fc80000011600 */
[----:B------:R-:W-:-:S04]  /*26d0*/  LOP3.LUT R5, R5, R2, RZ, 0xc0, !PT ;  /* 0x0000000205057212 */ /* 0x000fc800078ec0ff */
[----:B------:R-:W-:-:S13]  /*26e0*/  ISETP.NE.AND P0, PT, R5, R2, PT ;  /* 0x000000020500720c */ /* 0x000fda0003f05270 */
[----:B------:R-:W-:Y:S05]  /*26f0*/  @P0 BRA `(.L_x_69) ;  /* 0x0000000000300947 */ /* 0x000fea0003800000 */
[----:B------:R-:W-:Y:S01]  /*2700*/  R2UR UR4, R0 ;  /* 0x00000000000472ca */ /* 0x000fe200000e0000 */
[----:B------:R-:W-:Y:S01]  /*2710*/  VOTEU.ANY UR5, UPT, PT ;  /* 0x0000000000057886 */ /* 0x000fe200038e0100 */
[----:B------:R-:W2:Y:S01]  /*2720*/  S2R R0, SR_LANEID ;  /* 0x0000000000007919 */ /* 0x000ea20000000000 */
[----:B------:R-:W-:-:S10]  /*2730*/  UFLO.U32 UR5, UR5 ;  /* 0x00000005000572bd */ /* 0x000fd400080e0000 */
[----:B------:R-:W-:-:S06]  /*2740*/  ULOP3.LUT UR4, URZ, UR4, URZ, 0x33, !UPT ;  /* 0x00000004ff047292 */ /* 0x000fcc000f8e33ff */
[----:B------:R-:W-:-:S04]  /*2750*/  IMAD.U32 R2, RZ, RZ, UR4 ;  /* 0x00000004ff027e24 */ /* 0x000fc8000f8e00ff */
[----:B------:R-:W3:Y:S02]  /*2760*/  REDUX UR7, R2 ;  /* 0x00000000020773c4 */ /* 0x000ee40000000000 */
[----:B------:R4:W-:Y:S01]  /*2770*/  UTCATOMSWS.AND URZ, UR4 ;  /* 0x0000000400ff79e3 */ /* 0x0009e20008000000 */
[----:B--2---:R-:W-:Y:S01]  /*2780*/  ISETP.EQ.U32.AND P0, PT, R0, UR5, PT ;  /* 0x0000000500007c0c */ /* 0x004fe2000bf02070 */
[----:B---3--:R-:W-:-:S12]  /*2790*/  IMAD.U32 R0, RZ, RZ, UR7 ;  /* 0x00000007ff007e24 */ /* 0x008fd8000f8e00ff */
[----:B------:R4:W-:Y:S01]  /*27a0*/  @P0 ATOMS.AND RZ, [UR6], R0 ;  /* 0x00000000ffff098c */ /* 0x0009e2000a800006 */
[----:B------:R-:W-:Y:S05]  /*27b0*/  BRA `(.L_x_67) ;  /* 0x0000000000147947 */ /* 0x000fea0003800000 */
.L_x_69:
[----:B------:R-:W-:-:S07]  /*27c0*/  MOV R2, 0x27e0 ;  /* 0x000027e000027802 */ /* 0x000fce0000000f00 */
[----:B-1----:R-:W-:Y:S05]  /*27d0*/  CALL.REL.NOINC `($__internal_0_$__cuda_sm10x_tcgen05_guardrail_trap_col_being_dealloced_not_returned_by_alloc) ;  /* 0x0000000000447944 */ /* 0x002fea0003c00000 */
[----:B------:R-:W-:Y:S05]  /*27e0*/  BRA `(.L_x_67) ;  /* 0x0000000000087947 */ /* 0x000fea0003800000 */
.L_x_68:
[----:B------:R-:W-:-:S07]  /*27f0*/  MOV R2, 0x2810 ;  /* 0x0000281000027802 */ /* 0x000fce0000000f00 */
[----:B-1----:R-:W-:Y:S05]  /*2800*/  CALL.REL.NOINC `($__internal_2_$__cuda_sm10x_tcgen05_guardrail_trap_unallocated_columns_being_dealloced) ;  /* 0x0000000000507944 */ /* 0x002fea0003c00000 */
.L_x_67:
[----:B------:R-:W-:Y:S01]  /*2810*/  NOP ;  /* 0x0000000000007918 */ /* 0x000fe20000000000 */
[----:B----4-:R-:W-:Y:S05]  /*2820*/  EXIT ;  /* 0x000000000000794d */ /* 0x010fea0003800000 */
.L_x_56:
[----:B------:R-:W2:Y:S02]  /*2830*/  SYNCS.PHASECHK.TRANS64.TRYWAIT P0, [UR8+0x6000], RZ ;  /* 0x006000ffff0075a7 */ /* 0x000ea40008001108 */
[----:B--2---:R-:W-:Y:S05]  /*2840*/  @!P0 BRA `(.L_x_56) ;  /* 0xfffffffc00f88947 */ /* 0x004fea000383ffff */
[----:B------:R-:W-:Y:S05]  /*2850*/  BRA `(.L_x_70) ;  /* 0xfffffff000a07947 */ /* 0x000fea000383ffff */
.L_x_58:
[----:B------:R-:W2:Y:S02]  /*2860*/  SYNCS.PHASECHK.TRANS64.TRYWAIT P1, [UR8+0x6010], RZ ;  /* 0x006010ffff0075a7 */ /* 0x000ea40008021108 */
[----:B--2---:R-:W-:Y:S05]  /*2870*/  @!P1 BRA `(.L_x_58) ;  /* 0xfffffffc00f89947 */ /* 0x004fea000383ffff */
[----:B------:R-:W-:Y:S05]  /*2880*/  BRA `(.L_x_71) ;  /* 0xfffffff4001c7947 */ /* 0x000fea000383ffff */
.L_x_59:
[----:B------:R-:W3:Y:S02]  /*2890*/  SYNCS.PHASECHK.TRANS64.TRYWAIT P0, [UR28+0x6000], R2 ;  /* 0x00600002ff0075a7 */ /* 0x000ee4000800111c */
[----:B---3--:R-:W-:Y:S05]  /*28a0*/  @!P0 BRA `(.L_x_59) ;  /* 0xfffffffc00f88947 */ /* 0x008fea000383ffff */
[----:B------:R-:W-:Y:S05]  /*28b0*/  BRA `(.L_x_72) ;  /* 0xfffffff4009c7947 */ /* 0x000fea000383ffff */
.L_x_61:
[----:B------:R-:W3:Y:S02]  /*28c0*/  SYNCS.PHASECHK.TRANS64.TRYWAIT P0, [UR28+0x6010], R2 ;  /* 0x00601002ff0075a7 */ /* 0x000ee4000800111c */
[----:B---3--:R-:W-:Y:S05]  /*28d0*/  @!P0 BRA `(.L_x_61) ;  /* 0xfffffffc00f88947 */ /* 0x008fea000383ffff */
[----:B------:R-:W-:Y:S05]  /*28e0*/  BRA `(.L_x_73) ;  /* 0xfffffff8000c7947 */ /* 0x000fea000383ffff */
        .weak           $__internal_0_$__cuda_sm10x_tcgen05_guardrail_trap_col_being_dealloced_not_returned_by_alloc
        .type           $__internal_0_$__cuda_sm10x_tcgen05_guardrail_trap_col_being_dealloced_not_returned_by_alloc,@function
        .size           $__internal_0_$__cuda_sm10x_tcgen05_guardrail_trap_col_being_dealloced_not_returned_by_alloc,($__internal_1_$__cuda_sm10x_tcgen05_guardrail_trap_phase_invalid_during_alloc - $__internal_0_$__cuda_sm10x_tcgen05_guardrail_trap_col_being_dealloced_not_returned_by_alloc)
$__internal_0_$__cuda_sm10x_tcgen05_guardrail_trap_col_being_dealloced_not_returned_by_alloc:
[----:B------:R-:W-:Y:S05]  /*28f0*/  BPT.TRAP 0x1 ;  /* 0x000000040000795c */ /* 0x000fea0000300000 */
[----:B------:R-:W-:-:S04]  /*2900*/  IMAD.MOV.U32 R3, RZ, RZ, 0x0 ;  /* 0x00000000ff037424 */ /* 0x000fc800078e00ff */
[----:B------:R-:W-:Y:S05]  /*2910*/  RET.REL.NODEC R2 `(gluon_tcgen05) ;  /* 0xffffffd402b87950 */ /* 0x000fea0003c3ffff */
        .weak           $__internal_1_$__cuda_sm10x_tcgen05_guardrail_trap_phase_invalid_during_alloc
        .type           $__internal_1_$__cuda_sm10x_tcgen05_guardrail_trap_phase_invalid_during_alloc,@function
        .size           $__internal_1_$__cuda_sm10x_tcgen05_guardrail_trap_phase_invalid_during_alloc,($__internal_2_$__cuda_sm10x_tcgen05_guardrail_trap_unallocated_columns_being_dealloced - $__internal_1_$__cuda_sm10x_tcgen05_guardrail_trap_phase_invalid_during_alloc)
$__internal_1_$__cuda_sm10x_tcgen05_guardrail_trap_phase_invalid_during_alloc:
[----:B------:R-:W-:Y:S05]  /*2920*/  BPT.TRAP 0x1 ;  /* 0x000000040000795c */ /* 0x000fea0000300000 */
[----:B------:R-:W-:-:S04]  /*2930*/  IMAD.MOV.U32 R3, RZ, RZ, 0x0 ;  /* 0x00000000ff037424 */ /* 0x000fc800078e00ff */
[----:B------:R-:W-:Y:S05]  /*2940*/  RET.REL.NODEC R2 `(gluon_tcgen05) ;  /* 0xffffffd402ac7950 */ /* 0x000fea0003c3ffff */
        .weak           $__internal_2_$__cuda_sm10x_tcgen05_guardrail_trap_unallocated_columns_being_dealloced
        .type           $__internal_2_$__cuda_sm10x_tcgen05_guardrail_trap_unallocated_columns_being_dealloced,@function
        .size           $__internal_2_$__cuda_sm10x_tcgen05_guardrail_trap_unallocated_columns_being_dealloced,(.L_x_77 - $__internal_2_$__cuda_sm10x_tcgen05_guardrail_trap_unallocated_columns_being_dealloced)
$__internal_2_$__cuda_sm10x_tcgen05_guardrail_trap_unallocated_columns_being_dealloced:
[----:B------:R-:W-:Y:S05]  /*2950*/  BPT.TRAP 0x1 ;  /* 0x000000040000795c */ /* 0x000fea0000300000 */
[----:B------:R-:W-:-:S04]  /*2960*/  IMAD.MOV.U32 R3, RZ, RZ, 0x0 ;  /* 0x00000000ff037424 */ /* 0x000fc800078e00ff */
[----:B------:R-:W-:Y:S05]  /*2970*/  RET.REL.NODEC R2 `(gluon_tcgen05) ;  /* 0xffffffd402a07950 */ /* 0x000fea0003c3ffff */
.L_x_74:
[----:B------:R-:W-:-:S00]  /*2980*/  BRA `(.L_x_74) ;  /* 0xfffffffc00fc7947 */ /* 0x000fc0000383ffff */
[----:B------:R-:W-:-:S00]  /*2990*/  NOP ;  /* 0x0000000000007918 */ /* 0x000fc00000000000 */
        /* <DEDUP_REMOVED lines=14> */
.L_x_77:


//--------------------- .nv.shared.gluon_tcgen05  --------------------------
	.section	.nv.shared.gluon_tcgen05,"aw",@nobits
	.sectionflags	@""
	.align	16
	.zero		1024


//--------------------- .nv.shared.reserved.0     --------------------------
	.section	.nv.shared.reserved.0,"aw",@nobits
	.align	8
	.weak		__nv_reservedSMEM_offset_0_alias
	.size		__nv_reservedSMEM_offset_0_alias, 0, 64
	.other		__nv_reservedSMEM_offset_0_alias,@"STO_CUDA_RESERVED_SHARED STV_DEFAULT"
__nv_reservedSMEM_offset_0_alias:
	.zero		0
.nv.shared.reserved.0:
	.zero		64
	.weak		__nv_reservedSMEM_allocation_phase
	.type		__nv_reservedSMEM_allocation_phase,@object
	.size		__nv_reservedSMEM_allocation_phase,(.L_0 - __nv_reservedSMEM_allocation_phase)
__nv_reservedSMEM_allocation_phase:
	.zero		1
.L_0:
	.zero		7
	.weak		__nv_reservedSMEM_devtool_atexit_pc
	.type		__nv_reservedSMEM_devtool_atexit_pc,@object
	.size		__nv_reservedSMEM_devtool_atexit_pc,(__nv_reservedSMEM_allocation_mask - __nv_reservedSMEM_devtool_atexit_pc)
__nv_reservedSMEM_devtool_atexit_pc:
	.zero		8
	.weak		__nv_reservedSMEM_allocation_mask
	.type		__nv_reservedSMEM_allocation_mask,@object
	.size		__nv_reservedSMEM_allocation_mask,(.L_2 - __nv_reservedSMEM_allocation_mask)
__nv_reservedSMEM_allocation_mask:
	.zero		4
.L_2:


//--------------------- .nv.constant0.gluon_tcgen05 --------------------------
	.section	.nv.constant0.gluon_tcgen05,"a",@progbits
	.sectionflags	@""
	.align	4
.nv.constant0.gluon_tcgen05:
	.zero		976


//--------------------- SYMBOLS --------------------------

	.type		.nv.reservedSmem.offset0,@object
	.size		.nv.reservedSmem.offset0,0x4
	.type		.nv.reservedSmem.cap,@object
	.size		.nv.reservedSmem.cap,0x4
